// auto-generated by cutlass_sweep.gemm — config: {"arch": "sm_90", "cluster_m": 1, "cluster_n": 1, "dtype": "e4m3", "dtype_b": "e4m3", "layout": "nt", "stages": 0, "tile_k": 32, "tile_m": 192, "tile_n": 64}
#include "cutlass/cutlass.h"
#include "cutlass/gemm/collective/collective_builder.hpp"
#include "cutlass/gemm/device/gemm_universal_adapter.h"
#include "cutlass/gemm/kernel/gemm_universal.hpp"
#include "cutlass/epilogue/collective/collective_builder.hpp"

using ElemA = cutlass::float_e4m3_t;
using ElemB = cutlass::float_e4m3_t;
using ElemCD = cutlass::float_e4m3_t;
using Acc  = float;
using TileShape    = cute::Shape<cute::_192, cute::_64, cute::_32>;
using ClusterShape = cute::Shape<cute::_1, cute::_1, cute::_1>;

using CollectiveEpilogue = typename cutlass::epilogue::collective::CollectiveBuilder<
    cutlass::arch::Sm90, cutlass::arch::OpClassTensorOp,
    TileShape, ClusterShape,
    cutlass::epilogue::collective::EpilogueTileAuto,
    Acc, Acc,
    ElemCD, cutlass::layout::RowMajor, 128 / cutlass::sizeof_bits<ElemCD>::value,
    ElemCD, cutlass::layout::RowMajor, 128 / cutlass::sizeof_bits<ElemCD>::value,
    cutlass::epilogue::collective::EpilogueScheduleAuto
  >::CollectiveOp;

using CollectiveMainloop = typename cutlass::gemm::collective::CollectiveBuilder<
    cutlass::arch::Sm90, cutlass::arch::OpClassTensorOp,
    ElemA, cutlass::layout::RowMajor, 128 / cutlass::sizeof_bits<ElemA>::value,
    ElemB, cutlass::layout::ColumnMajor, 128 / cutlass::sizeof_bits<ElemB>::value,
    Acc,
    TileShape, ClusterShape,
    cutlass::gemm::collective::StageCountAutoCarveout<static_cast<int>(sizeof(typename CollectiveEpilogue::SharedStorage))>,
    cutlass::gemm::collective::KernelScheduleAuto
  >::CollectiveOp;

using GemmKernel = cutlass::gemm::kernel::GemmUniversal<
    cute::Shape<int,int,int,int>,
    CollectiveMainloop,
    CollectiveEpilogue
>;
using Gemm = cutlass::gemm::device::GemmUniversalAdapter<GemmKernel>;

// Force the device kernel symbol into the cubin without needing a host main.
auto* _anchor = &cutlass::device_kernel<GemmKernel>;


// ===== COMPILED SASS (sm_90a) =====

	.target	sm_90a

	.elftype	@"ET_EXEC"


//--------------------- .note.nv.tkinfo           --------------------------
	.section	.note.nv.tkinfo,"",@"SHT_NOTE"
	.sectionflags	@"SHF_NOTE_NV_TKINFO"
	.tkinfo
        /*0018*/ 	.word	0x00000002
        /*0030*/ 	.string	""
        /*0030*/ 	.string	"ptxas"
        /*0030*/ 	.string	"Cuda compilation tools, release 13.0, V13.0.88"
        /*0030*/ 	.string	"Build cuda_13.0.r13.0/compiler.36424714_0"
        /*0030*/ 	.string	"-arch sm_90a -m 64 "



//--------------------- .note.nv.cuinfo           --------------------------
	.section	.note.nv.cuinfo,"",@"SHT_NOTE"
	.sectionflags	@"SHF_NOTE_NV_CUINFO"
        /*0018*/ 	.short	0x0002
        /*001a*/ 	.short	0x005a
        /*001c*/ 	.short	0x0082
	.zero		2


//--------------------- .nv.info                  --------------------------
	.section	.nv.info,"",@"SHT_CUDA_INFO"
	.align	4


	//----- nvinfo : EIATTR_REGCOUNT
	.align		4
        /*0000*/ 	.byte	0x04, 0x2f
        /*0002*/ 	.short	(.L_12 - .L_11)
	.align		4
.L_11:
        /*0004*/ 	.word	index@(_ZN7cutlass13device_kernelINS_4gemm6kernel13GemmUniversalIN4cute5tupleIJiiiiEEENS1_10collective13CollectiveMmaINS1_37MainloopSm90TmaGmmaWarpSpecializedFP8ILi28ENS5_IJNS4_1CILi1EEESB_SB_EEENS1_35KernelTmaWarpSpecializedCooperativeEEENS5_IJNSA_ILi192EEENSA_ILi64EEENSA_ILi32EEEEEENS_12float_e4m3_tENS5_IJlSB_lEEESJ_SK_NS4_8TiledMMAINS4_8MMA_AtomIJNS4_4SM904GMMA30MMA_64x64x32_F32E4M3E4M3_SS_TNILNSO_7ScaleInE1ELSQ_1EEEEEENS4_6LayoutINS5_IJNSA_ILi2EEESB_SB_EEENS5_IJSB_NSA_ILi0EEESW_EEEEENS5_IJNS4_10UnderscoreESZ_SZ_EEEEENS4_13SM90_TMA_LOADENS4_14ComposedLayoutINS4_7SwizzleILi1ELi4ELi3EEENS4_18smem_ptr_flag_bitsILi8EEENST_INS5_IJNSA_ILi8EEESH_EEENS5_IJSH_SB_EEEEEEEvNS4_8identityES12_S1C_vS1D_EENS_8epilogue10collective6detail29Sm90TmaWarpSpecializedAdapterINS1G_15DefaultEpilogueISJ_SK_SK_NS1F_6thread17LinearCombinationISJ_Li1EffLNS1K_9ScaleType4KindE0ELNS_15FloatRoundStyleE2ESJ_EENS1_15EpilogueDefaultEEEEEvvEEEEvNT_6ParamsE)
        /*0008*/ 	.word	0x000000a8


	//----- nvinfo : EIATTR_FRAME_SIZE
	.align		4
.L_12:
        /*000c*/ 	.byte	0x04, 0x11
        /*000e*/ 	.short	(.L_14 - .L_13)
	.align		4
.L_13:
        /*0010*/ 	.word	index@(_ZN7cutlass13device_kernelINS_4gemm6kernel13GemmUniversalIN4cute5tupleIJiiiiEEENS1_10collective13CollectiveMmaINS1_37MainloopSm90TmaGmmaWarpSpecializedFP8ILi28ENS5_IJNS4_1CILi1EEESB_SB_EEENS1_35KernelTmaWarpSpecializedCooperativeEEENS5_IJNSA_ILi192EEENSA_ILi64EEENSA_ILi32EEEEEENS_12float_e4m3_tENS5_IJlSB_lEEESJ_SK_NS4_8TiledMMAINS4_8MMA_AtomIJNS4_4SM904GMMA30MMA_64x64x32_F32E4M3E4M3_SS_TNILNSO_7ScaleInE1ELSQ_1EEEEEENS4_6LayoutINS5_IJNSA_ILi2EEESB_SB_EEENS5_IJSB_NSA_ILi0EEESW_EEEEENS5_IJNS4_10UnderscoreESZ_SZ_EEEEENS4_13SM90_TMA_LOADENS4_14ComposedLayoutINS4_7SwizzleILi1ELi4ELi3EEENS4_18smem_ptr_flag_bitsILi8EEENST_INS5_IJNSA_ILi8EEESH_EEENS5_IJSH_SB_EEEEEEEvNS4_8identityES12_S1C_vS1D_EENS_8epilogue10collective6detail29Sm90TmaWarpSpecializedAdapterINS1G_15DefaultEpilogueISJ_SK_SK_NS1F_6thread17LinearCombinationISJ_Li1EffLNS1K_9ScaleType4KindE0ELNS_15FloatRoundStyleE2ESJ_EENS1_15EpilogueDefaultEEEEEvvEEEEvNT_6ParamsE)
        /*0014*/ 	.word	0x00000000


	//----- nvinfo : EIATTR_MIN_STACK_SIZE
	.align		4
.L_14:
        /*0018*/ 	.byte	0x04, 0x12
        /*001a*/ 	.short	(.L_16 - .L_15)
	.align		4
.L_15:
        /*001c*/ 	.word	index@(_ZN7cutlass13device_kernelINS_4gemm6kernel13GemmUniversalIN4cute5tupleIJiiiiEEENS1_10collective13CollectiveMmaINS1_37MainloopSm90TmaGmmaWarpSpecializedFP8ILi28ENS5_IJNS4_1CILi1EEESB_SB_EEENS1_35KernelTmaWarpSpecializedCooperativeEEENS5_IJNSA_ILi192EEENSA_ILi64EEENSA_ILi32EEEEEENS_12float_e4m3_tENS5_IJlSB_lEEESJ_SK_NS4_8TiledMMAINS4_8MMA_AtomIJNS4_4SM904GMMA30MMA_64x64x32_F32E4M3E4M3_SS_TNILNSO_7ScaleInE1ELSQ_1EEEEEENS4_6LayoutINS5_IJNSA_ILi2EEESB_SB_EEENS5_IJSB_NSA_ILi0EEESW_EEEEENS5_IJNS4_10UnderscoreESZ_SZ_EEEEENS4_13SM90_TMA_LOADENS4_14ComposedLayoutINS4_7SwizzleILi1ELi4ELi3EEENS4_18smem_ptr_flag_bitsILi8EEENST_INS5_IJNSA_ILi8EEESH_EEENS5_IJSH_SB_EEEEEEEvNS4_8identityES12_S1C_vS1D_EENS_8epilogue10collective6detail29Sm90TmaWarpSpecializedAdapterINS1G_15DefaultEpilogueISJ_SK_SK_NS1F_6thread17LinearCombinationISJ_Li1EffLNS1K_9ScaleType4KindE0ELNS_15FloatRoundStyleE2ESJ_EENS1_15EpilogueDefaultEEEEEvvEEEEvNT_6ParamsE)
        /*0020*/ 	.word	0x00000000
.L_16:


//--------------------- .nv.compat                --------------------------
	.section	.nv.compat,"",@"SHT_CUDA_COMPAT_INFO"
	.align	4
        /*0000*/ 	.byte	0x02, 0x09, 0x01, 0x00, 0x02, 0x02, 0x04, 0x00, 0x02, 0x05, 0x05, 0x00, 0x03, 0x07, 0x01, 0x01
        /*0010*/ 	.byte	0x02, 0x03, 0x01, 0x00, 0x02, 0x06, 0x01, 0x00, 0x04, 0x0b, 0x08, 0x00, 0x00, 0x00, 0x00, 0x00
        /*0020*/ 	.byte	0x00, 0x00, 0x00, 0x00


//--------------------- .nv.info._ZN7cutlass13device_kernelINS_4gemm6kernel13GemmUniversalIN4cute5tupleIJiiiiEEENS1_10collective13CollectiveMmaINS1_37MainloopSm90TmaGmmaWarpSpecializedFP8ILi28ENS5_IJNS4_1CILi1EEESB_SB_EEENS1_35KernelTmaWarpSpecializedCooperativeEEENS5_IJNSA_ILi192EEENSA_ILi64EEENSA_ILi32EEEEEENS_12float_e4m3_tENS5_IJlSB_lEEESJ_SK_NS4_8TiledMMAINS4_8MMA_AtomIJNS4_4SM904GMMA30MMA_64x64x32_F32E4M3E4M3_SS_TNILNSO_7ScaleInE1ELSQ_1EEEEEENS4_6LayoutINS5_IJNSA_ILi2EEESB_SB_EEENS5_IJSB_NSA_ILi0EEESW_EEEEENS5_IJNS4_10UnderscoreESZ_SZ_EEEEENS4_13SM90_TMA_LOADENS4_14ComposedLayoutINS4_7SwizzleILi1ELi4ELi3EEENS4_18smem_ptr_flag_bitsILi8EEENST_INS5_IJNSA_ILi8EEESH_EEENS5_IJSH_SB_EEEEEEEvNS4_8identityES12_S1C_vS1D_EENS_8epilogue10collective6detail29Sm90TmaWarpSpecializedAdapterINS1G_15DefaultEpilogueISJ_SK_SK_NS1F_6thread17LinearCombinationISJ_Li1EffLNS1K_9ScaleType4KindE0ELNS_15FloatRoundStyleE2ESJ_EENS1_15EpilogueDefaultEEEEEvvEEEEvNT_6ParamsE --------------------------
	.section	.nv.info._ZN7cutlass13device_kernelINS_4gemm6kernel13GemmUniversalIN4cute5tupleIJiiiiEEENS1_10collective13CollectiveMmaINS1_37MainloopSm90TmaGmmaWarpSpecializedFP8ILi28ENS5_IJNS4_1CILi1EEESB_SB_EEENS1_35KernelTmaWarpSpecializedCooperativeEEENS5_IJNSA_ILi192EEENSA_ILi64EEENSA_ILi32EEEEEENS_12float_e4m3_tENS5_IJlSB_lEEESJ_SK_NS4_8TiledMMAINS4_8MMA_AtomIJNS4_4SM904GMMA30MMA_64x64x32_F32E4M3E4M3_SS_TNILNSO_7ScaleInE1ELSQ_1EEEEEENS4_6LayoutINS5_IJNSA_ILi2EEESB_SB_EEENS5_IJSB_NSA_ILi0EEESW_EEEEENS5_IJNS4_10UnderscoreESZ_SZ_EEEEENS4_13SM90_TMA_LOADENS4_14ComposedLayoutINS4_7SwizzleILi1ELi4ELi3EEENS4_18smem_ptr_flag_bitsILi8EEENST_INS5_IJNSA_ILi8EEESH_EEENS5_IJSH_SB_EEEEEEEvNS4_8identityES12_S1C_vS1D_EENS_8epilogue10collective6detail29Sm90TmaWarpSpecializedAdapterINS1G_15DefaultEpilogueISJ_SK_SK_NS1F_6thread17LinearCombinationISJ_Li1EffLNS1K_9ScaleType4KindE0ELNS_15FloatRoundStyleE2ESJ_EENS1_15EpilogueDefaultEEEEEvvEEEEvNT_6ParamsE,"",@"SHT_CUDA_INFO"
	.sectionflags	@""
	.align	4


	//----- nvinfo : EIATTR_CUDA_API_VERSION
	.align		4
        /*0000*/ 	.byte	0x04, 0x37
        /*0002*/ 	.short	(.L_18 - .L_17)
.L_17:
        /*0004*/ 	.word	0x00000082


	//----- nvinfo : EIATTR_KPARAM_INFO
	.align		4
.L_18:
        /*0008*/ 	.byte	0x04, 0x17
        /*000a*/ 	.short	(.L_20 - .L_19)
.L_19:
        /*000c*/ 	.word	0x00000000
        /*0010*/ 	.short	0x0000
        /*0012*/ 	.short	0x0070
        /*0014*/ 	.byte	0x00, 0xf0, 0x01, 0x10


	//----- nvinfo : EIATTR_SPARSE_MMA_MASK
	.align		4
.L_20:
        /*0018*/ 	.byte	0x03, 0x50
        /*001a*/ 	.short	0x0000


	//----- nvinfo : EIATTR_MAXREG_COUNT
	.align		4
        /*001c*/ 	.byte	0x03, 0x1b
        /*001e*/ 	.short	0x00a8


	//----- nvinfo : EIATTR_NUM_BARRIERS
	.align		4
        /*0020*/ 	.byte	0x02, 0x4c
        /*0022*/ 	.byte	0x01
	.zero		1


	//----- nvinfo : EIATTR_MERCURY_ISA_VERSION
	.align		4
        /*0024*/ 	.byte	0x03, 0x5f
        /*0026*/ 	.short	0x0101


	//----- nvinfo : EIATTR_INT_WARP_WIDE_INSTR_OFFSETS
	.align		4
        /*0028*/ 	.byte	0x04, 0x31
        /*002a*/ 	.short	(.L_22 - .L_21)


	//   ....[0]....
.L_21:
        /*002c*/ 	.word	0x00000700


	//   ....[1]....
        /*0030*/ 	.word	0x00000710


	//   ....[2]....
        /*0034*/ 	.word	0x00000800


	//----- nvinfo : EIATTR_COOP_GROUP_MASK_REGIDS
	.align		4
.L_22:
        /*0038*/ 	.byte	0x04, 0x29
        /*003a*/ 	.short	(.L_24 - .L_23)


	//   ....[0]....
.L_23:
        /*003c*/ 	.word	0xffffffff


	//   ....[1]....
        /*0040*/ 	.word	0xffffffff


	//   ....[2]....
        /*0044*/ 	.word	0xffffffff


	//   ....[3]....
        /*0048*/ 	.word	0xffffffff


	//   ....[4]....
        /*004c*/ 	.word	0xffffffff


	//----- nvinfo : EIATTR_COOP_GROUP_INSTR_OFFSETS
	.align		4
.L_24:
        /*0050*/ 	.byte	0x04, 0x28
        /*0052*/ 	.short	(.L_26 - .L_25)


	//   ....[0]....
.L_25:
        /*0054*/ 	.word	0x00000060


	//   ....[1]....
        /*0058*/ 	.word	0x00000070


	//   ....[2]....
        /*005c*/ 	.word	0x00000130


	//   ....[3]....
        /*0060*/ 	.word	0x000005f0


	//   ....[4]....
        /*0064*/ 	.word	0x000012f0


	//----- nvinfo : EIATTR_REG_RECONFIG
	.align		4
.L_26:
        /*0068*/ 	.byte	0x01, 0x54
	.zero		2


	//----- nvinfo : EIATTR_MBARRIER_INSTR_OFFSETS
	.align		4
        /*006c*/ 	.byte	0x04, 0x39
        /*006e*/ 	.short	(.L_28 - .L_27)


	//   ....[0]....
.L_27:
        /*0070*/ 	.word	0x00000250
        /*0074*/ 	.word	0x000000ff
        /*0078*/ 	.word	0x00000000
        /*007c*/ 	.short	0x0100
        /*007e*/ 	.byte	0x08
	.zero		1


	//   ....[1]....
        /*0080*/ 	.word	0x00000260
        /*0084*/ 	.word	0x000000ff
        /*0088*/ 	.word	0x000000e0
        /*008c*/ 	.short	0x0100
        /*008e*/ 	.byte	0x08
	.zero		1


	//   ....[2]....
        /*0090*/ 	.word	0x00000270
        /*0094*/ 	.word	0x000000ff
        /*0098*/ 	.word	0x00000008
        /*009c*/ 	.short	0x0100
        /*009e*/ 	.byte	0x08
	.zero		1


	//   ....[3]....
        /*00a0*/ 	.word	0x00000280
        /*00a4*/ 	.word	0x000000ff
        /*00a8*/ 	.word	0x000000e8
        /*00ac*/ 	.short	0x0100
        /*00ae*/ 	.byte	0x08
	.zero		1


	//   ....[4]....
        /*00b0*/ 	.word	0x00000290
        /*00b4*/ 	.word	0x000000ff
        /*00b8*/ 	.word	0x00000010
        /*00bc*/ 	.short	0x0100
        /*00be*/ 	.byte	0x08
	.zero		1


	//   ....[5]....
        /*00c0*/ 	.word	0x000002a0
        /*00c4*/ 	.word	0x000000ff
        /*00c8*/ 	.word	0x000000f0
        /*00cc*/ 	.short	0x0100
        /*00ce*/ 	.byte	0x08
	.zero		1


	//   ....[6]....
        /*00d0*/ 	.word	0x000002b0
        /*00d4*/ 	.word	0x000000ff
        /*00d8*/ 	.word	0x00000018
        /*00dc*/ 	.short	0x0100
        /*00de*/ 	.byte	0x08
	.zero		1


	//   ....[7]....
        /*00e0*/ 	.word	0x000002c0
        /*00e4*/ 	.word	0x000000ff
        /*00e8*/ 	.word	0x000000f8
        /*00ec*/ 	.short	0x0100
        /*00ee*/ 	.byte	0x08
	.zero		1


	//   ....[8]....
        /*00f0*/ 	.word	0x000002d0
        /*00f4*/ 	.word	0x000000ff
        /*00f8*/ 	.word	0x00000020
        /*00fc*/ 	.short	0x0100
        /*00fe*/ 	.byte	0x08
	.zero		1


	//   ....[9]....
        /*0100*/ 	.word	0x000002e0
        /*0104*/ 	.word	0x000000ff
        /*0108*/ 	.word	0x00000100
        /*010c*/ 	.short	0x0100
        /*010e*/ 	.byte	0x08
	.zero		1


	//   ....[10]....
        /*0110*/ 	.word	0x000002f0
        /*0114*/ 	.word	0x000000ff
        /*0118*/ 	.word	0x00000028
        /*011c*/ 	.short	0x0100
        /*011e*/ 	.byte	0x08
	.zero		1


	//   ....[11]....
        /*0120*/ 	.word	0x00000300
        /*0124*/ 	.word	0x000000ff
        /*0128*/ 	.word	0x00000108
        /*012c*/ 	.short	0x0100
        /*012e*/ 	.byte	0x08
	.zero		1


	//   ....[12]....
        /*0130*/ 	.word	0x00000310
        /*0134*/ 	.word	0x000000ff
        /*0138*/ 	.word	0x00000030
        /*013c*/ 	.short	0x0100
        /*013e*/ 	.byte	0x08
	.zero		1


	//   ....[13]....
        /*0140*/ 	.word	0x00000320
        /*0144*/ 	.word	0x000000ff
        /*0148*/ 	.word	0x00000110
        /*014c*/ 	.short	0x0100
        /*014e*/ 	.byte	0x08
	.zero		1


	//   ....[14]....
        /*0150*/ 	.word	0x00000330
        /*0154*/ 	.word	0x000000ff
        /*0158*/ 	.word	0x00000038
        /*015c*/ 	.short	0x0100
        /*015e*/ 	.byte	0x08
	.zero		1


	//   ....[15]....
        /*0160*/ 	.word	0x00000340
        /*0164*/ 	.word	0x000000ff
        /*0168*/ 	.word	0x00000118
        /*016c*/ 	.short	0x0100
        /*016e*/ 	.byte	0x08
	.zero		1


	//   ....[16]....
        /*0170*/ 	.word	0x00000350
        /*0174*/ 	.word	0x000000ff
        /*0178*/ 	.word	0x00000040
        /*017c*/ 	.short	0x0100
        /*017e*/ 	.byte	0x08
	.zero		1


	//   ....[17]....
        /*0180*/ 	.word	0x00000360
        /*0184*/ 	.word	0x000000ff
        /*0188*/ 	.word	0x00000120
        /*018c*/ 	.short	0x0100
        /*018e*/ 	.byte	0x08
	.zero		1


	//   ....[18]....
        /*0190*/ 	.word	0x00000370
        /*0194*/ 	.word	0x000000ff
        /*0198*/ 	.word	0x00000048
        /*019c*/ 	.short	0x0100
        /*019e*/ 	.byte	0x08
	.zero		1


	//   ....[19]....
        /*01a0*/ 	.word	0x00000380
        /*01a4*/ 	.word	0x000000ff
        /*01a8*/ 	.word	0x00000128
        /*01ac*/ 	.short	0x0100
        /*01ae*/ 	.byte	0x08
	.zero		1


	//   ....[20]....
        /*01b0*/ 	.word	0x00000390
        /*01b4*/ 	.word	0x000000ff
        /*01b8*/ 	.word	0x00000050
        /*01bc*/ 	.short	0x0100
        /*01be*/ 	.byte	0x08
	.zero		1


	//   ....[21]....
        /*01c0*/ 	.word	0x000003a0
        /*01c4*/ 	.word	0x000000ff
        /*01c8*/ 	.word	0x00000130
        /*01cc*/ 	.short	0x0100
        /*01ce*/ 	.byte	0x08
	.zero		1


	//   ....[22]....
        /*01d0*/ 	.word	0x000003b0
        /*01d4*/ 	.word	0x000000ff
        /*01d8*/ 	.word	0x00000058
        /*01dc*/ 	.short	0x0100
        /*01de*/ 	.byte	0x08
	.zero		1


	//   ....[23]....
        /*01e0*/ 	.word	0x000003c0
        /*01e4*/ 	.word	0x000000ff
        /*01e8*/ 	.word	0x00000138
        /*01ec*/ 	.short	0x0100
        /*01ee*/ 	.byte	0x08
	.zero		1


	//   ....[24]....
        /*01f0*/ 	.word	0x000003d0
        /*01f4*/ 	.word	0x000000ff
        /*01f8*/ 	.word	0x00000060
        /*01fc*/ 	.short	0x0100
        /*01fe*/ 	.byte	0x08
	.zero		1


	//   ....[25]....
        /*0200*/ 	.word	0x000003e0
        /*0204*/ 	.word	0x000000ff
        /*0208*/ 	.word	0x00000140
        /*020c*/ 	.short	0x0100
        /*020e*/ 	.byte	0x08
	.zero		1


	//   ....[26]....
        /*0210*/ 	.word	0x000003f0
        /*0214*/ 	.word	0x000000ff
        /*0218*/ 	.word	0x00000068
        /*021c*/ 	.short	0x0100
        /*021e*/ 	.byte	0x08
	.zero		1


	//   ....[27]....
        /*0220*/ 	.word	0x00000400
        /*0224*/ 	.word	0x000000ff
        /*0228*/ 	.word	0x00000148
        /*022c*/ 	.short	0x0100
        /*022e*/ 	.byte	0x08
	.zero		1


	//   ....[28]....
        /*0230*/ 	.word	0x00000410
        /*0234*/ 	.word	0x000000ff
        /*0238*/ 	.word	0x00000070
        /*023c*/ 	.short	0x0100
        /*023e*/ 	.byte	0x08
	.zero		1


	//   ....[29]....
        /*0240*/ 	.word	0x00000420
        /*0244*/ 	.word	0x000000ff
        /*0248*/ 	.word	0x00000150
        /*024c*/ 	.short	0x0100
        /*024e*/ 	.byte	0x08
	.zero		1


	//   ....[30]....
        /*0250*/ 	.word	0x00000430
        /*0254*/ 	.word	0x000000ff
        /*0258*/ 	.word	0x00000078
        /*025c*/ 	.short	0x0100
        /*025e*/ 	.byte	0x08
	.zero		1


	//   ....[31]....
        /*0260*/ 	.word	0x00000440
        /*0264*/ 	.word	0x000000ff
        /*0268*/ 	.word	0x00000158
        /*026c*/ 	.short	0x0100
        /*026e*/ 	.byte	0x08
	.zero		1


	//   ....[32]....
        /*0270*/ 	.word	0x00000450
        /*0274*/ 	.word	0x000000ff
        /*0278*/ 	.word	0x00000080
        /*027c*/ 	.short	0x0100
        /*027e*/ 	.byte	0x08
	.zero		1


	//   ....[33]....
        /*0280*/ 	.word	0x00000460
        /*0284*/ 	.word	0x000000ff
        /*0288*/ 	.word	0x00000160
        /*028c*/ 	.short	0x0100
        /*028e*/ 	.byte	0x08
	.zero		1


	//   ....[34]....
        /*0290*/ 	.word	0x00000470
        /*0294*/ 	.word	0x000000ff
        /*0298*/ 	.word	0x00000088
        /*029c*/ 	.short	0x0100
        /*029e*/ 	.byte	0x08
	.zero		1


	//   ....[35]....
        /*02a0*/ 	.word	0x00000480
        /*02a4*/ 	.word	0x000000ff
        /*02a8*/ 	.word	0x00000168
        /*02ac*/ 	.short	0x0100
        /*02ae*/ 	.byte	0x08
	.zero		1


	//   ....[36]....
        /*02b0*/ 	.word	0x00000490
        /*02b4*/ 	.word	0x000000ff
        /*02b8*/ 	.word	0x00000090
        /*02bc*/ 	.short	0x0100
        /*02be*/ 	.byte	0x08
	.zero		1


	//   ....[37]....
        /*02c0*/ 	.word	0x000004a0
        /*02c4*/ 	.word	0x000000ff
        /*02c8*/ 	.word	0x00000170
        /*02cc*/ 	.short	0x0100
        /*02ce*/ 	.byte	0x08
	.zero		1


	//   ....[38]....
        /*02d0*/ 	.word	0x000004b0
        /*02d4*/ 	.word	0x000000ff
        /*02d8*/ 	.word	0x00000098
        /*02dc*/ 	.short	0x0100
        /*02de*/ 	.byte	0x08
	.zero		1


	//   ....[39]....
        /*02e0*/ 	.word	0x000004c0
        /*02e4*/ 	.word	0x000000ff
        /*02e8*/ 	.word	0x00000178
        /*02ec*/ 	.short	0x0100
        /*02ee*/ 	.byte	0x08
	.zero		1


	//   ....[40]....
        /*02f0*/ 	.word	0x000004d0
        /*02f4*/ 	.word	0x000000ff
        /*02f8*/ 	.word	0x000000a0
        /*02fc*/ 	.short	0x0100
        /*02fe*/ 	.byte	0x08
	.zero		1


	//   ....[41]....
        /*0300*/ 	.word	0x000004e0
        /*0304*/ 	.word	0x000000ff
        /*0308*/ 	.word	0x00000180
        /*030c*/ 	.short	0x0100
        /*030e*/ 	.byte	0x08
	.zero		1


	//   ....[42]....
        /*0310*/ 	.word	0x000004f0
        /*0314*/ 	.word	0x000000ff
        /*0318*/ 	.word	0x000000a8
        /*031c*/ 	.short	0x0100
        /*031e*/ 	.byte	0x08
	.zero		1


	//   ....[43]....
        /*0320*/ 	.word	0x00000500
        /*0324*/ 	.word	0x000000ff
        /*0328*/ 	.word	0x00000188
        /*032c*/ 	.short	0x0100
        /*032e*/ 	.byte	0x08
	.zero		1


	//   ....[44]....
        /*0330*/ 	.word	0x00000510
        /*0334*/ 	.word	0x000000ff
        /*0338*/ 	.word	0x000000b0
        /*033c*/ 	.short	0x0100
        /*033e*/ 	.byte	0x08
	.zero		1


	//   ....[45]....
        /*0340*/ 	.word	0x00000520
        /*0344*/ 	.word	0x000000ff
        /*0348*/ 	.word	0x00000190
        /*034c*/ 	.short	0x0100
        /*034e*/ 	.byte	0x08
	.zero		1


	//   ....[46]....
        /*0350*/ 	.word	0x00000530
        /*0354*/ 	.word	0x000000ff
        /*0358*/ 	.word	0x000000b8
        /*035c*/ 	.short	0x0100
        /*035e*/ 	.byte	0x08
	.zero		1


	//   ....[47]....
        /*0360*/ 	.word	0x00000540
        /*0364*/ 	.word	0x000000ff
        /*0368*/ 	.word	0x00000198
        /*036c*/ 	.short	0x0100
        /*036e*/ 	.byte	0x08
	.zero		1


	//   ....[48]....
        /*0370*/ 	.word	0x00000550
        /*0374*/ 	.word	0x000000ff
        /*0378*/ 	.word	0x000000c0
        /*037c*/ 	.short	0x0100
        /*037e*/ 	.byte	0x08
	.zero		1


	//   ....[49]....
        /*0380*/ 	.word	0x00000560
        /*0384*/ 	.word	0x000000ff
        /*0388*/ 	.word	0x000001a0
        /*038c*/ 	.short	0x0100
        /*038e*/ 	.byte	0x08
	.zero		1


	//   ....[50]....
        /*0390*/ 	.word	0x00000570
        /*0394*/ 	.word	0x000000ff
        /*0398*/ 	.word	0x000000c8
        /*039c*/ 	.short	0x0100
        /*039e*/ 	.byte	0x08
	.zero		1


	//   ....[51]....
        /*03a0*/ 	.word	0x00000580
        /*03a4*/ 	.word	0x000000ff
        /*03a8*/ 	.word	0x000001a8
        /*03ac*/ 	.short	0x0100
        /*03ae*/ 	.byte	0x08
	.zero		1


	//   ....[52]....
        /*03b0*/ 	.word	0x00000590
        /*03b4*/ 	.word	0x000000ff
        /*03b8*/ 	.word	0x000000d0
        /*03bc*/ 	.short	0x0100
        /*03be*/ 	.byte	0x08
	.zero		1


	//   ....[53]....
        /*03c0*/ 	.word	0x000005a0
        /*03c4*/ 	.word	0x000000ff
        /*03c8*/ 	.word	0x000001b0
        /*03cc*/ 	.short	0x0100
        /*03ce*/ 	.byte	0x08
	.zero		1


	//   ....[54]....
        /*03d0*/ 	.word	0x000005b0
        /*03d4*/ 	.word	0x000000ff
        /*03d8*/ 	.word	0x000000d8
        /*03dc*/ 	.short	0x0100
        /*03de*/ 	.byte	0x08
	.zero		1


	//   ....[55]....
        /*03e0*/ 	.word	0x000005c0
        /*03e4*/ 	.word	0x000000ff
        /*03e8*/ 	.word	0x000001b8
        /*03ec*/ 	.short	0x0100
        /*03ee*/ 	.byte	0x08
	.zero		1


	//   ....[56]....
        /*03f0*/ 	.word	0x00000850
        /*03f4*/ 	.word	0x000000ff
        /*03f8*/ 	.word	0x000001d0
        /*03fc*/ 	.short	0x0100
        /*03fe*/ 	.byte	0x06
	.zero		1


	//   ....[57]....
        /*0400*/ 	.word	0x000008b0
        /*0404*/ 	.word	0x000000ff
        /*0408*/ 	.word	0x000001d8
        /*040c*/ 	.short	0x0100
        /*040e*/ 	.byte	0x06
	.zero		1


	//   ....[58]....
        /*0410*/ 	.word	0x00001820
        /*0414*/ 	.word	0x000000ff
        /*0418*/ 	.word	0x00000000
        /*041c*/ 	.short	0x010a
        /*041e*/ 	.byte	0x07
	.zero		1


	//   ....[59]....
        /*0420*/ 	.word	0x00001880
        /*0424*/ 	.word	0x000000ff
        /*0428*/ 	.word	0x00000000
        /*042c*/ 	.short	0x010a
        /*042e*/ 	.byte	0x07
	.zero		1


	//   ....[60]....
        /*0430*/ 	.word	0x00002190
        /*0434*/ 	.word	0x000000ff
        /*0438*/ 	.word	0x00000000
        /*043c*/ 	.short	0x010a
        /*043e*/ 	.byte	0x0c
	.zero		1


	//   ....[61]....
        /*0440*/ 	.word	0x000021d0
        /*0444*/ 	.word	0x000000ff
        /*0448*/ 	.word	0x00000000
        /*044c*/ 	.short	0x010a
        /*044e*/ 	.byte	0x0c
	.zero		1


	//   ....[62]....
        /*0450*/ 	.word	0x000027f0
        /*0454*/ 	.word	0x000000ff
        /*0458*/ 	.word	0x00000000
        /*045c*/ 	.short	0x0101
        /*045e*/ 	.byte	0x08
	.zero		1


	//   ....[63]....
        /*0460*/ 	.word	0x00002e40
        /*0464*/ 	.word	0x000000ff
        /*0468*/ 	.word	0x00000000
        /*046c*/ 	.short	0x0101
        /*046e*/ 	.byte	0x06
	.zero		1


	//   ....[64]....
        /*0470*/ 	.word	0x00008960
        /*0474*/ 	.word	0x00000013
        /*0478*/ 	.word	0x000000e0
        /*047c*/ 	.short	0x010a
        /*047e*/ 	.byte	0x3f
	.zero		1


	//   ....[65]....
        /*0480*/ 	.word	0x00008ce0
        /*0484*/ 	.word	0x00000006
        /*0488*/ 	.word	0x000001d8
        /*048c*/ 	.short	0x0101
        /*048e*/ 	.byte	0x3f
	.zero		1


	//   ....[66]....
        /*0490*/ 	.word	0x00009410
        /*0494*/ 	.word	0x00000006
        /*0498*/ 	.word	0x00000000
        /*049c*/ 	.short	0x010a
        /*049e*/ 	.byte	0x3f
	.zero		1


	//   ....[67]....
        /*04a0*/ 	.word	0x00009490
        /*04a4*/ 	.word	0x00000007
        /*04a8*/ 	.word	0x00000000
        /*04ac*/ 	.short	0x010a
        /*04ae*/ 	.byte	0x3f
	.zero		1


	//   ....[68]....
        /*04b0*/ 	.word	0x00009520
        /*04b4*/ 	.word	0x00000006
        /*04b8*/ 	.word	0x00000000
        /*04bc*/ 	.short	0x010a
        /*04be*/ 	.byte	0x3f
	.zero		1


	//   ....[69]....
        /*04c0*/ 	.word	0x000095b0
        /*04c4*/ 	.word	0x00000009
        /*04c8*/ 	.word	0x00000000
        /*04cc*/ 	.short	0x010a
        /*04ce*/ 	.byte	0x3f
	.zero		1


	//   ....[70]....
        /*04d0*/ 	.word	0x00009640
        /*04d4*/ 	.word	0x00000006
        /*04d8*/ 	.word	0x00000000
        /*04dc*/ 	.short	0x010a
        /*04de*/ 	.byte	0x3f
	.zero		1


	//   ....[71]....
        /*04e0*/ 	.word	0x000096d0
        /*04e4*/ 	.word	0x00000009
        /*04e8*/ 	.word	0x00000000
        /*04ec*/ 	.short	0x010a
        /*04ee*/ 	.byte	0x3f
	.zero		1


	//   ....[72]....
        /*04f0*/ 	.word	0x00009760
        /*04f4*/ 	.word	0x00000006
        /*04f8*/ 	.word	0x00000000
        /*04fc*/ 	.short	0x010a
        /*04fe*/ 	.byte	0x3f
	.zero		1


	//   ....[73]....
        /*0500*/ 	.word	0x000097f0
        /*0504*/ 	.word	0x00000009
        /*0508*/ 	.word	0x00000000
        /*050c*/ 	.short	0x010a
        /*050e*/ 	.byte	0x3f
	.zero		1


	//   ....[74]....
        /*0510*/ 	.word	0x00009880
        /*0514*/ 	.word	0x00000006
        /*0518*/ 	.word	0x00000000
        /*051c*/ 	.short	0x010a
        /*051e*/ 	.byte	0x3f
	.zero		1


	//   ....[75]....
        /*0520*/ 	.word	0x00009910
        /*0524*/ 	.word	0x00000009
        /*0528*/ 	.word	0x00000000
        /*052c*/ 	.short	0x010a
        /*052e*/ 	.byte	0x3f
	.zero		1


	//   ....[76]....
        /*0530*/ 	.word	0x000099a0
        /*0534*/ 	.word	0x00000006
        /*0538*/ 	.word	0x00000000
        /*053c*/ 	.short	0x010a
        /*053e*/ 	.byte	0x3f
	.zero		1


	//   ....[77]....
        /*0540*/ 	.word	0x00009a30
        /*0544*/ 	.word	0x00000009
        /*0548*/ 	.word	0x00000000
        /*054c*/ 	.short	0x010a
        /*054e*/ 	.byte	0x3f
	.zero		1


	//   ....[78]....
        /*0550*/ 	.word	0x00009ac0
        /*0554*/ 	.word	0x00000006
        /*0558*/ 	.word	0x00000000
        /*055c*/ 	.short	0x010a
        /*055e*/ 	.byte	0x3f
	.zero		1


	//   ....[79]....
        /*0560*/ 	.word	0x00009b50
        /*0564*/ 	.word	0x00000009
        /*0568*/ 	.word	0x00000000
        /*056c*/ 	.short	0x010a
        /*056e*/ 	.byte	0x3f
	.zero		1


	//   ....[80]....
        /*0570*/ 	.word	0x00009be0
        /*0574*/ 	.word	0x00000006
        /*0578*/ 	.word	0x00000000
        /*057c*/ 	.short	0x010a
        /*057e*/ 	.byte	0x3f
	.zero		1


	//   ....[81]....
        /*0580*/ 	.word	0x00009c70
        /*0584*/ 	.word	0x00000009
        /*0588*/ 	.word	0x00000000
        /*058c*/ 	.short	0x010a
        /*058e*/ 	.byte	0x3f
	.zero		1


	//   ....[82]....
        /*0590*/ 	.word	0x00009d00
        /*0594*/ 	.word	0x00000006
        /*0598*/ 	.word	0x00000000
        /*059c*/ 	.short	0x010a
        /*059e*/ 	.byte	0x3f
	.zero		1


	//   ....[83]....
        /*05a0*/ 	.word	0x00009d90
        /*05a4*/ 	.word	0x00000009
        /*05a8*/ 	.word	0x00000000
        /*05ac*/ 	.short	0x010a
        /*05ae*/ 	.byte	0x3f
	.zero		1


	//   ....[84]....
        /*05b0*/ 	.word	0x00009e20
        /*05b4*/ 	.word	0x00000006
        /*05b8*/ 	.word	0x00000000
        /*05bc*/ 	.short	0x010a
        /*05be*/ 	.byte	0x3f
	.zero		1


	//   ....[85]....
        /*05c0*/ 	.word	0x00009eb0
        /*05c4*/ 	.word	0x00000009
        /*05c8*/ 	.word	0x00000000
        /*05cc*/ 	.short	0x010a
        /*05ce*/ 	.byte	0x3f
	.zero		1


	//   ....[86]....
        /*05d0*/ 	.word	0x00009f40
        /*05d4*/ 	.word	0x00000006
        /*05d8*/ 	.word	0x00000000
        /*05dc*/ 	.short	0x010a
        /*05de*/ 	.byte	0x3f
	.zero		1


	//   ....[87]....
        /*05e0*/ 	.word	0x00009fd0
        /*05e4*/ 	.word	0x00000009
        /*05e8*/ 	.word	0x00000000
        /*05ec*/ 	.short	0x010a
        /*05ee*/ 	.byte	0x3f
	.zero		1


	//   ....[88]....
        /*05f0*/ 	.word	0x0000a060
        /*05f4*/ 	.word	0x00000006
        /*05f8*/ 	.word	0x00000000
        /*05fc*/ 	.short	0x010a
        /*05fe*/ 	.byte	0x3f
	.zero		1


	//   ....[89]....
        /*0600*/ 	.word	0x0000a0f0
        /*0604*/ 	.word	0x00000009
        /*0608*/ 	.word	0x00000000
        /*060c*/ 	.short	0x010a
        /*060e*/ 	.byte	0x3f
	.zero		1


	//   ....[90]....
        /*0610*/ 	.word	0x0000a180
        /*0614*/ 	.word	0x00000006
        /*0618*/ 	.word	0x00000000
        /*061c*/ 	.short	0x010a
        /*061e*/ 	.byte	0x3f
	.zero		1


	//   ....[91]....
        /*0620*/ 	.word	0x0000a210
        /*0624*/ 	.word	0x00000009
        /*0628*/ 	.word	0x00000000
        /*062c*/ 	.short	0x010a
        /*062e*/ 	.byte	0x3f
	.zero		1


	//   ....[92]....
        /*0630*/ 	.word	0x0000a2a0
        /*0634*/ 	.word	0x00000006
        /*0638*/ 	.word	0x00000000
        /*063c*/ 	.short	0x010a
        /*063e*/ 	.byte	0x3f
	.zero		1


	//   ....[93]....
        /*0640*/ 	.word	0x0000a330
        /*0644*/ 	.word	0x00000003
        /*0648*/ 	.word	0x00000000
        /*064c*/ 	.short	0x010a
        /*064e*/ 	.byte	0x3f
	.zero		1


	//   ....[94]....
        /*0650*/ 	.word	0x0000a3a0
        /*0654*/ 	.word	0x0000000b
        /*0658*/ 	.word	0x00000000
        /*065c*/ 	.short	0x010a
        /*065e*/ 	.byte	0x3f
	.zero		1


	//   ....[95]....
        /*0660*/ 	.word	0x0000a400
        /*0664*/ 	.word	0x0000000c
        /*0668*/ 	.word	0x00000000
        /*066c*/ 	.short	0x010a
        /*066e*/ 	.byte	0x3f
	.zero		1


	//   ....[96]....
        /*0670*/ 	.word	0x0000a4d0
        /*0674*/ 	.word	0x00000013
        /*0678*/ 	.word	0x000000e0
        /*067c*/ 	.short	0x010a
        /*067e*/ 	.byte	0x3f
	.zero		1


	//   ....[97]....
        /*0680*/ 	.word	0x0000a5b0
        /*0684*/ 	.word	0x00000006
        /*0688*/ 	.word	0x00000000
        /*068c*/ 	.short	0x010a
        /*068e*/ 	.byte	0x3f
	.zero		1


	//   ....[98]....
        /*0690*/ 	.word	0x0000a600
        /*0694*/ 	.word	0x00000007
        /*0698*/ 	.word	0x00000000
        /*069c*/ 	.short	0x010a
        /*069e*/ 	.byte	0x3f
	.zero		1


	//   ....[99]....
        /*06a0*/ 	.word	0x0000a650
        /*06a4*/ 	.word	0x00000006
        /*06a8*/ 	.word	0x00000000
        /*06ac*/ 	.short	0x010a
        /*06ae*/ 	.byte	0x3f
	.zero		1


	//   ....[100]....
        /*06b0*/ 	.word	0x0000a6a0
        /*06b4*/ 	.word	0x00000009
        /*06b8*/ 	.word	0x00000000
        /*06bc*/ 	.short	0x010a
        /*06be*/ 	.byte	0x3f
	.zero		1


	//   ....[101]....
        /*06c0*/ 	.word	0x0000a6f0
        /*06c4*/ 	.word	0x00000006
        /*06c8*/ 	.word	0x00000000
        /*06cc*/ 	.short	0x010a
        /*06ce*/ 	.byte	0x3f
	.zero		1


	//   ....[102]....
        /*06d0*/ 	.word	0x0000a740
        /*06d4*/ 	.word	0x00000009
        /*06d8*/ 	.word	0x00000000
        /*06dc*/ 	.short	0x010a
        /*06de*/ 	.byte	0x3f
	.zero		1


	//   ....[103]....
        /*06e0*/ 	.word	0x0000a790
        /*06e4*/ 	.word	0x00000006
        /*06e8*/ 	.word	0x00000000
        /*06ec*/ 	.short	0x010a
        /*06ee*/ 	.byte	0x3f
	.zero		1


	//   ....[104]....
        /*06f0*/ 	.word	0x0000a7e0
        /*06f4*/ 	.word	0x00000009
        /*06f8*/ 	.word	0x00000000
        /*06fc*/ 	.short	0x010a
        /*06fe*/ 	.byte	0x3f
	.zero		1


	//   ....[105]....
        /*0700*/ 	.word	0x0000a830
        /*0704*/ 	.word	0x00000006
        /*0708*/ 	.word	0x00000000
        /*070c*/ 	.short	0x010a
        /*070e*/ 	.byte	0x3f
	.zero		1


	//   ....[106]....
        /*0710*/ 	.word	0x0000a880
        /*0714*/ 	.word	0x00000009
        /*0718*/ 	.word	0x00000000
        /*071c*/ 	.short	0x010a
        /*071e*/ 	.byte	0x3f
	.zero		1


	//   ....[107]....
        /*0720*/ 	.word	0x0000a8d0
        /*0724*/ 	.word	0x00000006
        /*0728*/ 	.word	0x00000000
        /*072c*/ 	.short	0x010a
        /*072e*/ 	.byte	0x3f
	.zero		1


	//   ....[108]....
        /*0730*/ 	.word	0x0000a920
        /*0734*/ 	.word	0x00000009
        /*0738*/ 	.word	0x00000000
        /*073c*/ 	.short	0x010a
        /*073e*/ 	.byte	0x3f
	.zero		1


	//   ....[109]....
        /*0740*/ 	.word	0x0000a970
        /*0744*/ 	.word	0x00000006
        /*0748*/ 	.word	0x00000000
        /*074c*/ 	.short	0x010a
        /*074e*/ 	.byte	0x3f
	.zero		1


	//   ....[110]....
        /*0750*/ 	.word	0x0000a9c0
        /*0754*/ 	.word	0x00000009
        /*0758*/ 	.word	0x00000000
        /*075c*/ 	.short	0x010a
        /*075e*/ 	.byte	0x3f
	.zero		1


	//   ....[111]....
        /*0760*/ 	.word	0x0000aa10
        /*0764*/ 	.word	0x00000006
        /*0768*/ 	.word	0x00000000
        /*076c*/ 	.short	0x010a
        /*076e*/ 	.byte	0x3f
	.zero		1


	//   ....[112]....
        /*0770*/ 	.word	0x0000aa60
        /*0774*/ 	.word	0x00000009
        /*0778*/ 	.word	0x00000000
        /*077c*/ 	.short	0x010a
        /*077e*/ 	.byte	0x3f
	.zero		1


	//   ....[113]....
        /*0780*/ 	.word	0x0000aab0
        /*0784*/ 	.word	0x00000006
        /*0788*/ 	.word	0x00000000
        /*078c*/ 	.short	0x010a
        /*078e*/ 	.byte	0x3f
	.zero		1


	//   ....[114]....
        /*0790*/ 	.word	0x0000ab00
        /*0794*/ 	.word	0x00000009
        /*0798*/ 	.word	0x00000000
        /*079c*/ 	.short	0x010a
        /*079e*/ 	.byte	0x3f
	.zero		1


	//   ....[115]....
        /*07a0*/ 	.word	0x0000ab50
        /*07a4*/ 	.word	0x00000006
        /*07a8*/ 	.word	0x00000000
        /*07ac*/ 	.short	0x010a
        /*07ae*/ 	.byte	0x3f
	.zero		1


	//   ....[116]....
        /*07b0*/ 	.word	0x0000aba0
        /*07b4*/ 	.word	0x00000009
        /*07b8*/ 	.word	0x00000000
        /*07bc*/ 	.short	0x010a
        /*07be*/ 	.byte	0x3f
	.zero		1


	//   ....[117]....
        /*07c0*/ 	.word	0x0000abf0
        /*07c4*/ 	.word	0x00000006
        /*07c8*/ 	.word	0x00000000
        /*07cc*/ 	.short	0x010a
        /*07ce*/ 	.byte	0x3f
	.zero		1


	//   ....[118]....
        /*07d0*/ 	.word	0x0000ac40
        /*07d4*/ 	.word	0x00000009
        /*07d8*/ 	.word	0x00000000
        /*07dc*/ 	.short	0x010a
        /*07de*/ 	.byte	0x3f
	.zero		1


	//   ....[119]....
        /*07e0*/ 	.word	0x0000ac90
        /*07e4*/ 	.word	0x00000006
        /*07e8*/ 	.word	0x00000000
        /*07ec*/ 	.short	0x010a
        /*07ee*/ 	.byte	0x3f
	.zero		1


	//   ....[120]....
        /*07f0*/ 	.word	0x0000ace0
        /*07f4*/ 	.word	0x00000009
        /*07f8*/ 	.word	0x00000000
        /*07fc*/ 	.short	0x010a
        /*07fe*/ 	.byte	0x3f
	.zero		1


	//   ....[121]....
        /*0800*/ 	.word	0x0000ad30
        /*0804*/ 	.word	0x00000006
        /*0808*/ 	.word	0x00000000
        /*080c*/ 	.short	0x010a
        /*080e*/ 	.byte	0x3f
	.zero		1


	//   ....[122]....
        /*0810*/ 	.word	0x0000ad80
        /*0814*/ 	.word	0x00000009
        /*0818*/ 	.word	0x00000000
        /*081c*/ 	.short	0x010a
        /*081e*/ 	.byte	0x3f
	.zero		1


	//   ....[123]....
        /*0820*/ 	.word	0x0000add0
        /*0824*/ 	.word	0x00000006
        /*0828*/ 	.word	0x00000000
        /*082c*/ 	.short	0x010a
        /*082e*/ 	.byte	0x3f
	.zero		1


	//----- nvinfo : EIATTR_NUM_MBARRIERS
	.align		4
.L_28:
        /*0830*/ 	.byte	0x03, 0x38
        /*0832*/ 	.short	0x003a


	//----- nvinfo : EIATTR_EXIT_INSTR_OFFSETS
	.align		4
        /*0834*/ 	.byte	0x04, 0x1c
        /*0836*/ 	.short	(.L_30 - .L_29)


	//   ....[0]....
.L_29:
        /*0838*/ 	.word	0x00000900


	//   ....[1]....
        /*083c*/ 	.word	0x000011c0


	//   ....[2]....
        /*0840*/ 	.word	0x00007fd0


	//   ....[3]....
        /*0844*/ 	.word	0x00008600


	//   ....[4]....
        /*0848*/ 	.word	0x0000a380


	//----- nvinfo : EIATTR_MAX_THREADS
	.align		4
.L_30:
        /*084c*/ 	.byte	0x04, 0x05
        /*084e*/ 	.short	(.L_32 - .L_31)
.L_31:
        /*0850*/ 	.word	0x00000180
        /*0854*/ 	.word	0x00000001
        /*0858*/ 	.word	0x00000001


	//----- nvinfo : EIATTR_CRS_STACK_SIZE
	.align		4
.L_32:
        /*085c*/ 	.byte	0x04, 0x1e
        /*085e*/ 	.short	(.L_34 - .L_33)
.L_33:
        /*0860*/ 	.word	0x00000000


	//----- nvinfo : EIATTR_CBANK_PARAM_SIZE
	.align		4
.L_34:
        /*0864*/ 	.byte	0x03, 0x19
        /*0866*/ 	.short	0x0470


	//----- nvinfo : EIATTR_PARAM_CBANK
	.align		4
        /*0868*/ 	.byte	0x04, 0x0a
        /*086a*/ 	.short	(.L_36 - .L_35)
	.align		4
.L_35:
        /*086c*/ 	.word	index@(.nv.constant0._ZN7cutlass13device_kernelINS_4gemm6kernel13GemmUniversalIN4cute5tupleIJiiiiEEENS1_10collective13CollectiveMmaINS1_37MainloopSm90TmaGmmaWarpSpecializedFP8ILi28ENS5_IJNS4_1CILi1EEESB_SB_EEENS1_35KernelTmaWarpSpecializedCooperativeEEENS5_IJNSA_ILi192EEENSA_ILi64EEENSA_ILi32EEEEEENS_12float_e4m3_tENS5_IJlSB_lEEESJ_SK_NS4_8TiledMMAINS4_8MMA_AtomIJNS4_4SM904GMMA30MMA_64x64x32_F32E4M3E4M3_SS_TNILNSO_7ScaleInE1ELSQ_1EEEEEENS4_6LayoutINS5_IJNSA_ILi2EEESB_SB_EEENS5_IJSB_NSA_ILi0EEESW_EEEEENS5_IJNS4_10UnderscoreESZ_SZ_EEEEENS4_13SM90_TMA_LOADENS4_14ComposedLayoutINS4_7SwizzleILi1ELi4ELi3EEENS4_18smem_ptr_flag_bitsILi8EEENST_INS5_IJNSA_ILi8EEESH_EEENS5_IJSH_SB_EEEEEEEvNS4_8identityES12_S1C_vS1D_EENS_8epilogue10collective6detail29Sm90TmaWarpSpecializedAdapterINS1G_15DefaultEpilogueISJ_SK_SK_NS1F_6thread17LinearCombinationISJ_Li1EffLNS1K_9ScaleType4KindE0ELNS_15FloatRoundStyleE2ESJ_EENS1_15EpilogueDefaultEEEEEvvEEEEvNT_6ParamsE)
        /*0870*/ 	.short	0x0210
        /*0872*/ 	.short	0x0470


	//----- nvinfo : EIATTR_SW_WAR
	.align		4
.L_36:
        /*0874*/ 	.byte	0x04, 0x36
        /*0876*/ 	.short	(.L_38 - .L_37)
.L_37:
        /*0878*/ 	.word	0x00000008
.L_38:


//--------------------- .nv.callgraph             --------------------------
	.section	.nv.callgraph,"",@"SHT_CUDA_CALLGRAPH"
	.align	4
	.sectionentsize	8
	.align		4
        /*0000*/ 	.word	0x00000000
	.align		4
        /*0004*/ 	.word	0xffffffff
	.align		4
        /*0008*/ 	.word	0x00000000
	.align		4
        /*000c*/ 	.word	0xfffffffe
	.align		4
        /*0010*/ 	.word	0x00000000
	.align		4
        /*0014*/ 	.word	0xfffffffd
	.align		4
        /*0018*/ 	.word	0x00000000
	.align		4
        /*001c*/ 	.word	0xfffffffc


//--------------------- .nv.constant4             --------------------------
	.section	.nv.constant4,"a",@progbits
	.align	8
	.align		8
.nv.constant4:
        /*0000*/ 	.dword	_ZN40_INTERNAL_f9237157_4_k_cu_c81f9e4f_162594cuda3std3__45__cpo5beginE
	.align		8
        /*0008*/ 	.dword	_ZN40_INTERNAL_f9237157_4_k_cu_c81f9e4f_162594cuda3std3__45__cpo3endE
	.align		8
        /*0010*/ 	.dword	_ZN40_INTERNAL_f9237157_4_k_cu_c81f9e4f_162594cuda3std3__45__cpo6cbeginE
	.align		8
        /*0018*/ 	.dword	_ZN40_INTERNAL_f9237157_4_k_cu_c81f9e4f_162594cuda3std3__45__cpo4cendE
	.align		8
        /*0020*/ 	.dword	_ZN40_INTERNAL_f9237157_4_k_cu_c81f9e4f_162594cuda3std3__442_GLOBAL__N__f9237157_4_k_cu_c81f9e4f_162596ignoreE
	.align		8
        /*0028*/ 	.dword	_ZN40_INTERNAL_f9237157_4_k_cu_c81f9e4f_162594cuda3std3__419piecewise_constructE
	.align		8
        /*0030*/ 	.dword	_ZN40_INTERNAL_f9237157_4_k_cu_c81f9e4f_162594cuda3std3__48in_placeE
	.align		8
        /*0038*/ 	.dword	_ZN40_INTERNAL_f9237157_4_k_cu_c81f9e4f_162594cuda3std6ranges3__45__cpo4swapE
	.align		8
        /*0040*/ 	.dword	_ZN40_INTERNAL_f9237157_4_k_cu_c81f9e4f_162594cuda3std6ranges3__45__cpo9iter_moveE
	.align		8
        /*0048*/ 	.dword	_ZN40_INTERNAL_f9237157_4_k_cu_c81f9e4f_162594cute7productE
	.align		8
        /*0050*/ 	.dword	_ZN40_INTERNAL_f9237157_4_k_cu_c81f9e4f_162594cute1_E


//--------------------- .text._ZN7cutlass13device_kernelINS_4gemm6kernel13GemmUniversalIN4cute5tupleIJiiiiEEENS1_10collective13CollectiveMmaINS1_37MainloopSm90TmaGmmaWarpSpecializedFP8ILi28ENS5_IJNS4_1CILi1EEESB_SB_EEENS1_35KernelTmaWarpSpecializedCooperativeEEENS5_IJNSA_ILi192EEENSA_ILi64EEENSA_ILi32EEEEEENS_12float_e4m3_tENS5_IJlSB_lEEESJ_SK_NS4_8TiledMMAINS4_8MMA_AtomIJNS4_4SM904GMMA30MMA_64x64x32_F32E4M3E4M3_SS_TNILNSO_7ScaleInE1ELSQ_1EEEEEENS4_6LayoutINS5_IJNSA_ILi2EEESB_SB_EEENS5_IJSB_NSA_ILi0EEESW_EEEEENS5_IJNS4_10UnderscoreESZ_SZ_EEEEENS4_13SM90_TMA_LOADENS4_14ComposedLayoutINS4_7SwizzleILi1ELi4ELi3EEENS4_18smem_ptr_flag_bitsILi8EEENST_INS5_IJNSA_ILi8EEESH_EEENS5_IJSH_SB_EEEEEEEvNS4_8identityES12_S1C_vS1D_EENS_8epilogue10collective6detail29Sm90TmaWarpSpecializedAdapterINS1G_15DefaultEpilogueISJ_SK_SK_NS1F_6thread17LinearCombinationISJ_Li1EffLNS1K_9ScaleType4KindE0ELNS_15FloatRoundStyleE2ESJ_EENS1_15EpilogueDefaultEEEEEvvEEEEvNT_6ParamsE --------------------------
	.section	.text._ZN7cutlass13device_kernelINS_4gemm6kernel13GemmUniversalIN4cute5tupleIJiiiiEEENS1_10collective13CollectiveMmaINS1_37MainloopSm90TmaGmmaWarpSpecializedFP8ILi28ENS5_IJNS4_1CILi1EEESB_SB_EEENS1_35KernelTmaWarpSpecializedCooperativeEEENS5_IJNSA_ILi192EEENSA_ILi64EEENSA_ILi32EEEEEENS_12float_e4m3_tENS5_IJlSB_lEEESJ_SK_NS4_8TiledMMAINS4_8MMA_AtomIJNS4_4SM904GMMA30MMA_64x64x32_F32E4M3E4M3_SS_TNILNSO_7ScaleInE1ELSQ_1EEEEEENS4_6LayoutINS5_IJNSA_ILi2EEESB_SB_EEENS5_IJSB_NSA_ILi0EEESW_EEEEENS5_IJNS4_10UnderscoreESZ_SZ_EEEEENS4_13SM90_TMA_LOADENS4_14ComposedLayoutINS4_7SwizzleILi1ELi4ELi3EEENS4_18smem_ptr_flag_bitsILi8EEENST_INS5_IJNSA_ILi8EEESH_EEENS5_IJSH_SB_EEEEEEEvNS4_8identityES12_S1C_vS1D_EENS_8epilogue10collective6detail29Sm90TmaWarpSpecializedAdapterINS1G_15DefaultEpilogueISJ_SK_SK_NS1F_6thread17LinearCombinationISJ_Li1EffLNS1K_9ScaleType4KindE0ELNS_15FloatRoundStyleE2ESJ_EENS1_15EpilogueDefaultEEEEEvvEEEEvNT_6ParamsE,"ax",@progbits
	.align	128
.text._ZN7cutlass13device_kernelINS_4gemm6kernel13GemmUniversalIN4cute5tupleIJiiiiEEENS1_10collective13CollectiveMmaINS1_37MainloopSm90TmaGmmaWarpSpecializedFP8ILi28ENS5_IJNS4_1CILi1EEESB_SB_EEENS1_35KernelTmaWarpSpecializedCooperativeEEENS5_IJNSA_ILi192EEENSA_ILi64EEENSA_ILi32EEEEEENS_12float_e4m3_tENS5_IJlSB_lEEESJ_SK_NS4_8TiledMMAINS4_8MMA_AtomIJNS4_4SM904GMMA30MMA_64x64x32_F32E4M3E4M3_SS_TNILNSO_7ScaleInE1ELSQ_1EEEEEENS4_6LayoutINS5_IJNSA_ILi2EEESB_SB_EEENS5_IJSB_NSA_ILi0EEESW_EEEEENS5_IJNS4_10UnderscoreESZ_SZ_EEEEENS4_13SM90_TMA_LOADENS4_14ComposedLayoutINS4_7SwizzleILi1ELi4ELi3EEENS4_18smem_ptr_flag_bitsILi8EEENST_INS5_IJNSA_ILi8EEESH_EEENS5_IJSH_SB_EEEEEEEvNS4_8identityES12_S1C_vS1D_EENS_8epilogue10collective6detail29Sm90TmaWarpSpecializedAdapterINS1G_15DefaultEpilogueISJ_SK_SK_NS1F_6thread17LinearCombinationISJ_Li1EffLNS1K_9ScaleType4KindE0ELNS_15FloatRoundStyleE2ESJ_EENS1_15EpilogueDefaultEEEEEvvEEEEvNT_6ParamsE:
        .type           _ZN7cutlass13device_kernelINS_4gemm6kernel13GemmUniversalIN4cute5tupleIJiiiiEEENS1_10collective13CollectiveMmaINS1_37MainloopSm90TmaGmmaWarpSpecializedFP8ILi28ENS5_IJNS4_1CILi1EEESB_SB_EEENS1_35KernelTmaWarpSpecializedCooperativeEEENS5_IJNSA_ILi192EEENSA_ILi64EEENSA_ILi32EEEEEENS_12float_e4m3_tENS5_IJlSB_lEEESJ_SK_NS4_8TiledMMAINS4_8MMA_AtomIJNS4_4SM904GMMA30MMA_64x64x32_F32E4M3E4M3_SS_TNILNSO_7ScaleInE1ELSQ_1EEEEEENS4_6LayoutINS5_IJNSA_ILi2EEESB_SB_EEENS5_IJSB_NSA_ILi0EEESW_EEEEENS5_IJNS4_10UnderscoreESZ_SZ_EEEEENS4_13SM90_TMA_LOADENS4_14ComposedLayoutINS4_7SwizzleILi1ELi4ELi3EEENS4_18smem_ptr_flag_bitsILi8EEENST_INS5_IJNSA_ILi8EEESH_EEENS5_IJSH_SB_EEEEEEEvNS4_8identityES12_S1C_vS1D_EENS_8epilogue10collective6detail29Sm90TmaWarpSpecializedAdapterINS1G_15DefaultEpilogueISJ_SK_SK_NS1F_6thread17LinearCombinationISJ_Li1EffLNS1K_9ScaleType4KindE0ELNS_15FloatRoundStyleE2ESJ_EENS1_15EpilogueDefaultEEEEEvvEEEEvNT_6ParamsE,@function
        .size           _ZN7cutlass13device_kernelINS_4gemm6kernel13GemmUniversalIN4cute5tupleIJiiiiEEENS1_10collective13CollectiveMmaINS1_37MainloopSm90TmaGmmaWarpSpecializedFP8ILi28ENS5_IJNS4_1CILi1EEESB_SB_EEENS1_35KernelTmaWarpSpecializedCooperativeEEENS5_IJNSA_ILi192EEENSA_ILi64EEENSA_ILi32EEEEEENS_12float_e4m3_tENS5_IJlSB_lEEESJ_SK_NS4_8TiledMMAINS4_8MMA_AtomIJNS4_4SM904GMMA30MMA_64x64x32_F32E4M3E4M3_SS_TNILNSO_7ScaleInE1ELSQ_1EEEEEENS4_6LayoutINS5_IJNSA_ILi2EEESB_SB_EEENS5_IJSB_NSA_ILi0EEESW_EEEEENS5_IJNS4_10UnderscoreESZ_SZ_EEEEENS4_13SM90_TMA_LOADENS4_14ComposedLayoutINS4_7SwizzleILi1ELi4ELi3EEENS4_18smem_ptr_flag_bitsILi8EEENST_INS5_IJNSA_ILi8EEESH_EEENS5_IJSH_SB_EEEEEEEvNS4_8identityES12_S1C_vS1D_EENS_8epilogue10collective6detail29Sm90TmaWarpSpecializedAdapterINS1G_15DefaultEpilogueISJ_SK_SK_NS1F_6thread17LinearCombinationISJ_Li1EffLNS1K_9ScaleType4KindE0ELNS_15FloatRoundStyleE2ESJ_EENS1_15EpilogueDefaultEEEEEvvEEEEvNT_6ParamsE,(.L_x_250 - _ZN7cutlass13device_kernelINS_4gemm6kernel13GemmUniversalIN4cute5tupleIJiiiiEEENS1_10collective13CollectiveMmaINS1_37MainloopSm90TmaGmmaWarpSpecializedFP8ILi28ENS5_IJNS4_1CILi1EEESB_SB_EEENS1_35KernelTmaWarpSpecializedCooperativeEEENS5_IJNSA_ILi192EEENSA_ILi64EEENSA_ILi32EEEEEENS_12float_e4m3_tENS5_IJlSB_lEEESJ_SK_NS4_8TiledMMAINS4_8MMA_AtomIJNS4_4SM904GMMA30MMA_64x64x32_F32E4M3E4M3_SS_TNILNSO_7ScaleInE1ELSQ_1EEEEEENS4_6LayoutINS5_IJNSA_ILi2EEESB_SB_EEENS5_IJSB_NSA_ILi0EEESW_EEEEENS5_IJNS4_10UnderscoreESZ_SZ_EEEEENS4_13SM90_TMA_LOADENS4_14ComposedLayoutINS4_7SwizzleILi1ELi4ELi3EEENS4_18smem_ptr_flag_bitsILi8EEENST_INS5_IJNSA_ILi8EEESH_EEENS5_IJSH_SB_EEEEEEEvNS4_8identityES12_S1C_vS1D_EENS_8epilogue10collective6detail29Sm90TmaWarpSpecializedAdapterINS1G_15DefaultEpilogueISJ_SK_SK_NS1F_6thread17LinearCombinationISJ_Li1EffLNS1K_9ScaleType4KindE0ELNS_15FloatRoundStyleE2ESJ_EENS1_15EpilogueDefaultEEEEEvvEEEEvNT_6ParamsE)
        .other          _ZN7cutlass13device_kernelINS_4gemm6kernel13GemmUniversalIN4cute5tupleIJiiiiEEENS1_10collective13CollectiveMmaINS1_37MainloopSm90TmaGmmaWarpSpecializedFP8ILi28ENS5_IJNS4_1CILi1EEESB_SB_EEENS1_35KernelTmaWarpSpecializedCooperativeEEENS5_IJNSA_ILi192EEENSA_ILi64EEENSA_ILi32EEEEEENS_12float_e4m3_tENS5_IJlSB_lEEESJ_SK_NS4_8TiledMMAINS4_8MMA_AtomIJNS4_4SM904GMMA30MMA_64x64x32_F32E4M3E4M3_SS_TNILNSO_7ScaleInE1ELSQ_1EEEEEENS4_6LayoutINS5_IJNSA_ILi2EEESB_SB_EEENS5_IJSB_NSA_ILi0EEESW_EEEEENS5_IJNS4_10UnderscoreESZ_SZ_EEEEENS4_13SM90_TMA_LOADENS4_14ComposedLayoutINS4_7SwizzleILi1ELi4ELi3EEENS4_18smem_ptr_flag_bitsILi8EEENST_INS5_IJNSA_ILi8EEESH_EEENS5_IJSH_SB_EEEEEEEvNS4_8identityES12_S1C_vS1D_EENS_8epilogue10collective6detail29Sm90TmaWarpSpecializedAdapterINS1G_15DefaultEpilogueISJ_SK_SK_NS1F_6thread17LinearCombinationISJ_Li1EffLNS1K_9ScaleType4KindE0ELNS_15FloatRoundStyleE2ESJ_EENS1_15EpilogueDefaultEEEEEvvEEEEvNT_6ParamsE,@"STO_CUDA_ENTRY STV_DEFAULT"
_ZN7cutlass13device_kernelINS_4gemm6kernel13GemmUniversalIN4cute5tupleIJiiiiEEENS1_10collective13CollectiveMmaINS1_37MainloopSm90TmaGmmaWarpSpecializedFP8ILi28ENS5_IJNS4_1CILi1EEESB_SB_EEENS1_35KernelTmaWarpSpecializedCooperativeEEENS5_IJNSA_ILi192EEENSA_ILi64EEENSA_ILi32EEEEEENS_12float_e4m3_tENS5_IJlSB_lEEESJ_SK_NS4_8TiledMMAINS4_8MMA_AtomIJNS4_4SM904GMMA30MMA_64x64x32_F32E4M3E4M3_SS_TNILNSO_7ScaleInE1ELSQ_1EEEEEENS4_6LayoutINS5_IJNSA_ILi2EEESB_SB_EEENS5_IJSB_NSA_ILi0EEESW_EEEEENS5_IJNS4_10UnderscoreESZ_SZ_EEEEENS4_13SM90_TMA_LOADENS4_14ComposedLayoutINS4_7SwizzleILi1ELi4ELi3EEENS4_18smem_ptr_flag_bitsILi8EEENST_INS5_IJNSA_ILi8EEESH_EEENS5_IJSH_SB_EEEEEEEvNS4_8identityES12_S1C_vS1D_EENS_8epilogue10collective6detail29Sm90TmaWarpSpecializedAdapterINS1G_15DefaultEpilogueISJ_SK_SK_NS1F_6thread17LinearCombinationISJ_Li1EffLNS1K_9ScaleType4KindE0ELNS_15FloatRoundStyleE2ESJ_EENS1_15EpilogueDefaultEEEEEvvEEEEvNT_6ParamsE:
[----:B------:R-:W-:Y:S01]  /*0000*/  LDC R1, c[0x0][0x28] ;  /* 0x00000a00ff017b82 */ /* 0x000fe20000000800 */
[----:B------:R-:W0:Y:S01]  /*0010*/  S2R R0, SR_TID.X ;  /* 0x0000000000007919 */ /* 0x000e220000002100 */
[----:B------:R-:W-:Y:S01]  /*0020*/  ELECT P0, URZ, PT ;  /* 0x00000000003f782f */ /* 0x000fe20003800000 */
[----:B------:R-:W-:Y:S01]  /*0030*/  BSSY B0, `(.L_x_0) ;  /* 0x000000f000007945 */ /* 0x000fe20003800000 */
[--C-:B0-----:R-:W-:Y:S02]  /*0040*/  SHF.R.U32.HI R2, RZ, 0x5, R0.reuse ;  /* 0x00000005ff027819 */ /* 0x101fe40000011600 */
[----:B------:R-:W-:-:S03]  /*0050*/  SHF.R.U32.HI R3, RZ, 0x7, R0 ;  /* 0x00000007ff037819 */ /* 0x000fc60000011600 */
[----:B------:R-:W0:Y:S04]  /*0060*/  SHFL.IDX PT, R5, R2, RZ, 0x1f ;  /* 0x00001fff02057589 */ /* 0x000e2800000e0000 */
[----:B------:R1:W2:Y:S01]  /*0070*/  SHFL.IDX PT, R6, R3, RZ, 0x1f ;  /* 0x00001fff03067589 */ /* 0x0002a200000e0000 */
[----:B0-----:R-:W-:-:S13]  /*0080*/  ISETP.NE.OR P0, PT, R5, RZ, !P0 ;  /* 0x000000ff0500720c */ /* 0x001fda0004705670 */
[----:B-12---:R-:W-:Y:S05]  /*0090*/  @P0 BRA `(.L_x_1) ;  /* 0x0000000000200947 */ /* 0x006fea0003800000 */
[----:B------:R-:W-:Y:S02]  /*00a0*/  ULDC.64 UR4, c[0x0][0x198] ;  /* 0x0000660000047ab9 */ /* 0x000fe40000000a00 */
[----:B------:R-:W-:Y:S02]  /*00b0*/  UIADD3 UR6, UP0, UR4, 0xf0, URZ ;  /* 0x000000f004067890 */ /* 0x000fe4000ff1e03f */
[----:B------:R-:W-:Y:S02]  /*00c0*/  UIADD3 UR4, UP1, UR4, 0x1f0, URZ ;  /* 0x000001f004047890 */ /* 0x000fe4000ff3e03f */
[----:B------:R-:W-:Y:S02]  /*00d0*/  UIADD3.X UR7, URZ, UR5, URZ, UP0, !UPT ;  /* 0x000000053f077290 */ /* 0x000fe400087fe43f */
[----:B------:R-:W-:-:S07]  /*00e0*/  UIADD3.X UR5, URZ, UR5, URZ, UP1, !UPT ;  /* 0x000000053f057290 */ /* 0x000fce0008ffe43f */
[----:B------:R0:W-:Y:S02]  /*00f0*/  UTMACCTL.PF [UR6] ;  /* 0x00000000060079b9 */ /* 0x0001e40008040000 */
[----:B------:R0:W-:Y:S02]  /*0100*/  UTMACCTL.PF [UR4] ;  /* 0x00000000040079b9 */ /* 0x0001e40008040000 */
[----:B0-----:R-:W-:Y:S01]  /*0110*/  NOP ;  /* 0x0000000000007918 */ /* 0x001fe20000000000 */
.L_x_1:
[----:B------:R-:W-:Y:S05]  /*0120*/  BSYNC B0 ;  /* 0x0000000000007941 */ /* 0x000fea0003800000 */
.L_x_0:
[----:B------:R-:W0:Y:S02]  /*0130*/  SHFL.IDX PT, R3, R2, RZ, 0x1f ;  /* 0x00001fff02037589 */ /* 0x000e2400000e0000 */
[----:B0-----:R-:W-:-:S13]  /*0140*/  ISETP.NE.AND P0, PT, R3, RZ, PT ;  /* 0x000000ff0300720c */ /* 0x001fda0003f05270 */
[----:B------:R-:W-:Y:S05]  /*0150*/  @P0 BRA `(.L_x_2) ;  /* 0x0000000400240947 */ /* 0x000fea0003800000 */
[----:B------:R-:W-:Y:S01]  /*0160*/  ELECT P0, URZ, PT ;  /* 0x00000000003f782f */ /* 0x000fe20003800000 */
[----:B------:R-:W-:-:S12]  /*0170*/  BSSY B0, `(.L_x_2) ;  /* 0x0000047000007945 */ /* 0x000fd80003800000 */
[----:B------:R-:W-:Y:S05]  /*0180*/  @!P0 BRA `(.L_x_3) ;  /* 0x0000000400148947 */ /* 0x000fea0003800000 */
[----:B------:R-:W0:Y:S01]  /*0190*/  S2UR UR8, SR_CgaCtaId ;  /* 0x00000000000879c3 */ /* 0x000e220000008800 */
[----:B------:R-:W-:Y:S01]  /*01a0*/  UMOV UR4, 0x400 ;  /* 0x0000040000047882 */ /* 0x000fe20000000000 */
[----:B------:R-:W-:Y:S01]  /*01b0*/  UMOV UR5, 0x1 ;  /* 0x0000000100057882 */ /* 0x000fe20000000000 */
[----:B------:R-:W-:Y:S02]  /*01c0*/  UMOV UR6, 0x100 ;  /* 0x0000010000067882 */ /* 0x000fe40000000000 */
[----:B------:R-:W-:-:S04]  /*01d0*/  UIADD3 UR6, -UR6, 0x100000, URZ ;  /* 0x0010000006067890 */ /* 0x000fc8000fffe13f */
[----:B------:R-:W-:Y:S02]  /*01e0*/  USHF.L.U32 UR7, UR6, 0xb, URZ ;  /* 0x0000000b06077899 */ /* 0x000fe4000800063f */
[----:B------:R-:W-:Y:S02]  /*01f0*/  USHF.L.U32 UR6, UR6, 0x1, URZ ;  /* 0x0000000106067899 */ /* 0x000fe4000800063f */
[----:B0-----:R-:W-:Y:S02]  /*0200*/  ULEA UR8, UR8, UR4, 0x18 ;  /* 0x0000000408087291 */ /* 0x001fe4000f8ec03f */
[----:B------:R-:W-:-:S04]  /*0210*/  UIADD3 UR4, -UR5, 0x100000, URZ ;  /* 0x0010000005047890 */ /* 0x000fc8000fffe13f */
[----:B------:R-:W-:Y:S02]  /*0220*/  USHF.L.U32 UR5, UR4, 0xb, URZ ;  /* 0x0000000b04057899 */ /* 0x000fe4000800063f */
[----:B------:R-:W-:Y:S01]  /*0230*/  USHF.L.U32 UR4, UR4, 0x1, URZ ;  /* 0x0000000104047899 */ /* 0x000fe2000800063f */
[----:B------:R-:W0:Y:S11]  /*0240*/  FENCE.VIEW.ASYNC.S ;  /* 0x00000000000073c6 */ /* 0x000e360000000000 */
[----:B0-----:R0:W1:Y:S01]  /*0250*/  SYNCS.EXCH.64 URZ, [UR8], UR4 ;  /* 0x00000004083f75b2 */ /* 0x0010620008000100 */
[----:B------:R0:W2:Y:S01]  /*0260*/  SYNCS.EXCH.64 URZ, [UR8+0xe0], UR6 ;  /* 0x0000e006083f75b2 */ /* 0x0000a20008000100 */
[----:B------:R0:W3:Y:S01]  /*0270*/  SYNCS.EXCH.64 URZ, [UR8+0x8], UR4 ;  /* 0x00000804083f75b2 */ /* 0x0000e20008000100 */
[----:B------:R0:W4:Y:S01]  /*0280*/  SYNCS.EXCH.64 URZ, [UR8+0xe8], UR6 ;  /* 0x0000e806083f75b2 */ /* 0x0001220008000100 */
[----:B------:R0:W0:Y:S01]  /*0290*/  SYNCS.EXCH.64 URZ, [UR8+0x10], UR4 ;  /* 0x00001004083f75b2 */ /* 0x0000220008000100 */
        /* <DEDUP_REMOVED lines=51> */
[----:B-1234-:R-:W-:Y:S01]  /*05d0*/  NOP ;  /* 0x0000000000007918 */ /* 0x01efe20000000000 */
.L_x_3:
[----:B0-----:R-:W-:Y:S05]  /*05e0*/  BSYNC B0 ;  /* 0x0000000000007941 */ /* 0x001fea0003800000 */
.L_x_2:
[----:B------:R-:W0:Y:S01]  /*05f0*/  SHFL.IDX PT, R2, R2, RZ, 0x1f ;  /* 0x00001fff02027589 */ /* 0x000e2200000e0000 */
[----:B------:R-:W1:Y:S01]  /*0600*/  LDC R3, c[0x0][0x65c] ;  /* 0x00019700ff037b82 */ /* 0x000e620000000800 */
[----:B------:R-:W-:Y:S02]  /*0610*/  ELECT P0, URZ, PT ;  /* 0x00000000003f782f */ /* 0x000fe40003800000 */
[----:B------:R-:W-:Y:S01]  /*0620*/  SHF.R.S32.HI R4, RZ, 0x1f, R5 ;  /* 0x0000001fff047819 */ /* 0x000fe20000011405 */
[----:B------:R-:W2:Y:S01]  /*0630*/  S2R R10, SR_CTAID.Y ;  /* 0x00000000000a7919 */ /* 0x000ea20000002600 */
[----:B------:R-:W-:Y:S01]  /*0640*/  UMOV UR4, 0x20 ;  /* 0x0000002000047882 */ /* 0x000fe20000000000 */
[C---:B------:R-:W-:Y:S01]  /*0650*/  ISETP.NE.AND P2, PT, R6.reuse, RZ, PT ;  /* 0x000000ff0600720c */ /* 0x040fe20003f45270 */
[----:B------:R-:W-:Y:S01]  /*0660*/  VIADD R11, R6, 0xffffffff ;  /* 0xffffffff060b7836 */ /* 0x000fe20000000000 */
[----:B------:R-:W3:Y:S01]  /*0670*/  S2R R8, SR_CTAID.X ;  /* 0x0000000000087919 */ /* 0x000ee20000002500 */
[----:B------:R-:W-:Y:S01]  /*0680*/  LEA.HI R4, R4, R5, RZ, 0x2 ;  /* 0x0000000504047211 */ /* 0x000fe200078f10ff */
[----:B------:R-:W-:Y:S01]  /*0690*/  NOP ;  /* 0x0000000000007918 */ /* 0x000fe20000000000 */
[----:B------:R-:W-:Y:S01]  /*06a0*/  NOP ;  /* 0x0000000000007918 */ /* 0x000fe20000000000 */
[----:B------:R-:W-:-:S02]  /*06b0*/  ISETP.GE.U32.AND P1, PT, R11, 0x2, PT ;  /* 0x000000020b00780c */ /* 0x000fc40003f26070 */
[----:B------:R-:W-:-:S05]  /*06c0*/  LOP3.LUT R4, R4, 0xfffffffc, RZ, 0xc0, !PT ;  /* 0xfffffffc04047812 */ /* 0x000fca00078ec0ff */
[----:B------:R-:W-:Y:S01]  /*06d0*/  IMAD.IADD R5, R5, 0x1, -R4 ;  /* 0x0000000105057824 */ /* 0x000fe200078e0a04 */
[----:B0-----:R-:W-:Y:S02]  /*06e0*/  ISETP.NE.OR P0, PT, R2, RZ, !P0 ;  /* 0x000000ff0200720c */ /* 0x001fe40004705670 */
[----:B-1----:R-:W-:-:S11]  /*06f0*/  ISETP.NE.AND P3, PT, R3, 0x1, PT ;  /* 0x000000010300780c */ /* 0x002fd60003f65270 */
[----:B------:R-:W-:Y:S01]  /*0700*/  VOTEU.ALL UP0, P0 ;  /* 0x00000000003f7886 */ /* 0x000fe20000000000 */
[----:B------:R-:W-:Y:S01]  /*0710*/  VOTEU.ALL UP1, P0 ;  /* 0x00000000003f7886 */ /* 0x000fe20000020000 */
[----:B------:R-:W3:Y:S01]  /*0720*/  @P3 LDC R9, c[0x0][0x10] ;  /* 0x00000400ff093b82 */ /* 0x000ee20000000800 */
[----:B--2---:R-:W-:Y:S02]  /*0730*/  @P3 IMAD.MOV.U32 R2, RZ, RZ, R10 ;  /* 0x000000ffff023224 */ /* 0x004fe400078e000a */
[----:B------:R-:W-:Y:S01]  /*0740*/  @!UP0 UMOV UR6, 0x400 ;  /* 0x0000040000068882 */ /* 0x000fe20000000000 */
[----:B------:R-:W-:-:S04]  /*0750*/  @!UP0 UIADD3 UR4, -UR4, 0x100000, URZ ;  /* 0x0010000004048890 */ /* 0x000fc8000fffe13f */
[----:B------:R-:W-:Y:S02]  /*0760*/  @!UP0 USHF.L.U32 UR5, UR4, 0xb, URZ ;  /* 0x0000000b04058899 */ /* 0x000fe4000800063f */
[----:B------:R-:W-:Y:S01]  /*0770*/  @!UP0 USHF.L.U32 UR4, UR4, 0x1, URZ ;  /* 0x0000000104048899 */ /* 0x000fe2000800063f */
[----:B------:R-:W-:Y:S02]  /*0780*/  @P3 IMAD.MOV.U32 R3, RZ, RZ, RZ ;  /* 0x000000ffff033224 */ /* 0x000fe400078e00ff */
[----:B------:R-:W-:Y:S01]  /*0790*/  @P3 IMAD.MOV.U32 R13, RZ, RZ, RZ ;  /* 0x000000ffff0d3224 */ /* 0x000fe200078e00ff */
[----:B------:R-:W0:Y:S08]  /*07a0*/  @!UP0 S2UR UR7, SR_CgaCtaId ;  /* 0x00000000000789c3 */ /* 0x000e300000008800 */
[----:B------:R-:W1:Y:S01]  /*07b0*/  @!P3 LDC R7, c[0x0][0xc] ;  /* 0x00000300ff07bb82 */ /* 0x000e620000000800 */
[----:B---3--:R-:W-:-:S04]  /*07c0*/  @P3 IMAD.WIDE.U32 R2, R8, R9, R2 ;  /* 0x0000000908023225 */ /* 0x008fc800078e0002 */
[----:B------:R-:W-:Y:S02]  /*07d0*/  IMAD.MOV.U32 R9, RZ, RZ, RZ ;  /* 0x000000ffff097224 */ /* 0x000fe400078e00ff */
[----:B------:R-:W-:Y:S01]  /*07e0*/  @P3 IMAD.IADD R3, R3, 0x1, R13 ;  /* 0x0000000103033824 */ /* 0x000fe200078e020d */
[----:B0-----:R-:W-:Y:S01]  /*07f0*/  @!UP0 ULEA UR6, UR7, UR6, 0x18 ;  /* 0x0000000607068291 */ /* 0x001fe2000f8ec03f */
[----:B------:R-:W-:Y:S01]  /*0800*/  VOTEU.ALL UP0, P0 ;  /* 0x00000000003f7886 */ /* 0x000fe20000000000 */
[----:B------:R-:W-:-:S04]  /*0810*/  ISETP.NE.AND P0, PT, R5, 0x3, PT ;  /* 0x000000030500780c */ /* 0x000fc80003f05270 */
[----:B------:R-:W-:-:S04]  /*0820*/  ISETP.EQ.OR P0, PT, R5, RZ, !P0 ;  /* 0x000000ff0500720c */ /* 0x000fc80004702670 */
[----:B------:R-:W-:Y:S01]  /*0830*/  ISETP.EQ.AND P0, PT, R6, RZ, P0 ;  /* 0x000000ff0600720c */ /* 0x000fe20000702270 */
[----:B------:R-:W0:Y:S02]  /*0840*/  FENCE.VIEW.ASYNC.S ;  /* 0x00000000000073c6 */ /* 0x000e240000000000 */
[----:B0-----:R0:W2:Y:S01]  /*0850*/  @!UP0 SYNCS.EXCH.64 URZ, [UR6+0x1d0], UR4 ;  /* 0x0001d004063f85b2 */ /* 0x0010a20008000100 */
[----:B-1----:R-:W-:Y:S01]  /*0860*/  @!P3 IMAD.WIDE.U32 R6, R7, R10, R8 ;  /* 0x0000000a0706b225 */ /* 0x002fe200078e0008 */
[----:B------:R-:W-:-:S03]  /*0870*/  SEL R4, RZ, 0x1, !P0 ;  /* 0x00000001ff047807 */ /* 0x000fc60004000000 */
[----:B------:R-:W-:Y:S02]  /*0880*/  @!P3 IMAD.MOV.U32 R2, RZ, RZ, R6 ;  /* 0x000000ffff02b224 */ /* 0x000fe400078e0006 */
[----:B------:R-:W-:Y:S01]  /*0890*/  @!P3 IMAD.MOV.U32 R3, RZ, RZ, R7 ;  /* 0x000000ffff03b224 */ /* 0x000fe200078e0007 */
[----:B------:R-:W-:Y:S01]  /*08a0*/  SEL R4, R4, 0x2, P1 ;  /* 0x0000000204047807 */ /* 0x000fe20000800000 */
[----:B------:R0:W2:Y:S01]  /*08b0*/  @!UP1 SYNCS.EXCH.64 URZ, [UR6+0x1d8], UR4 ;  /* 0x0001d804063f95b2 */ /* 0x0000a20008000100 */
[----:B------:R-:W-:Y:S01]  /*08c0*/  NOP ;  /* 0x0000000000007918 */ /* 0x000fe20000000000 */
[----:B--2---:R-:W-:Y:S06]  /*08d0*/  BAR.SYNC.DEFER_BLOCKING 0x0 ;  /* 0x0000000000007b1d */ /* 0x004fec0000010000 */
[----:B------:R-:W-:Y:S05]  /*08e0*/  @!P2 BRA `(.L_x_4) ;  /* 0x0000007400bca947 */ /* 0x000fea0003800000 */
[----:B------:R-:W-:-:S13]  /*08f0*/  ISETP.GT.U32.AND P0, PT, R11, 0x1, PT ;  /* 0x000000010b00780c */ /* 0x000fda0003f04070 */
[----:B0-----:R-:W-:Y:S05]  /*0900*/  @P0 EXIT ;  /* 0x000000000000094d */ /* 0x001fea0003800000 */
[----:B------:R-:W-:Y:S01]  /*0910*/  ULDC.64 UR4, c[0x0][0x650] ;  /* 0x0001940000047ab9 */ /* 0x000fe20000000a00 */
[----:B------:R-:W-:Y:S01]  /*0920*/  PRMT R12, RZ, 0x7610, R12 ;  /* 0x00007610ff0c7816 */ /* 0x000fe2000000000c */
[----:B------:R-:W-:Y:S01]  /*0930*/  IMAD.MOV.U32 R6, RZ, RZ, -0x1 ;  /* 0xffffffffff067424 */ /* 0x000fe200078e00ff */
[----:B------:R-:W-:Y:S01]  /*0940*/  ISETP.GE.U32.AND P0, PT, R2, UR4, PT ;  /* 0x0000000402007c0c */ /* 0x000fe2000bf06070 */
[----:B------:R-:W-:Y:S02]  /*0950*/  IMAD.MOV.U32 R7, RZ, RZ, -0x1 ;  /* 0xffffffffff077424 */ /* 0x000fe400078e00ff */
[----:B------:R-:W-:Y:S01]  /*0960*/  IMAD.MOV.U32 R5, RZ, RZ, -0x1 ;  /* 0xffffffffff057424 */ /* 0x000fe200078e00ff */
[----:B------:R-:W-:-:S13]  /*0970*/  ISETP.GE.U32.AND.EX P0, PT, R3, UR5, PT, P0 ;  /* 0x0000000503007c0c */ /* 0x000fda000bf06100 */
[----:B------:R-:W-:Y:S05]  /*0980*/  @P0 BRA `(.L_x_5) ;  /* 0x00000004005c0947 */ /* 0x000fea0003800000 */
[----:B------:R-:W0:Y:S01]  /*0990*/  LDC.64 R16, c[0x0][0x628] ;  /* 0x00018a00ff107b82 */ /* 0x000e220000000a00 */
[----:B------:R-:W-:Y:S02]  /*09a0*/  IMAD.MOV.U32 R6, RZ, RZ, R2 ;  /* 0x000000ffff067224 */ /* 0x000fe400078e0002 */
[----:B------:R-:W-:-:S05]  /*09b0*/  IMAD.MOV.U32 R7, RZ, RZ, R3 ;  /* 0x000000ffff077224 */ /* 0x000fca00078e0003 */
[----:B------:R-:W1:Y:S08]  /*09c0*/  LDC R18, c[0x0][0x630] ;  /* 0x00018c00ff127b82 */ /* 0x000e700000000800 */
[----:B------:R-:W2:Y:S01]  /*09d0*/  LDC.64 R20, c[0x0][0x620] ;  /* 0x00018800ff147b82 */ /* 0x000ea20000000a00 */
[----:B0-----:R-:W-:-:S04]  /*09e0*/  ISETP.NE.U32.AND P0, PT, R16, RZ, PT ;  /* 0x000000ff1000720c */ /* 0x001fc80003f05070 */
[----:B------:R-:W-:-:S13]  /*09f0*/  ISETP.NE.AND.EX P0, PT, R17, RZ, PT, P0 ;  /* 0x000000ff1100720c */ /* 0x000fda0003f05300 */
[----:B-12---:R-:W-:Y:S05]  /*0a00*/  @!P0 BRA `(.L_x_6) ;  /* 0x0000000000288947 */ /* 0x006fea0003800000 */
[----:B------:R-:W0:Y:S02]  /*0a10*/  LDC R5, c[0x0][0x634] ;  /* 0x00018d00ff057b82 */ /* 0x000e240000000800 */
[----:B0-----:R-:W-:-:S05]  /*0a20*/  IADD3 R5, P0, R2, R5, RZ ;  /* 0x0000000502057210 */ /* 0x001fca0007f1e0ff */
[----:B------:R-:W-:-:S04]  /*0a30*/  IMAD.X R11, RZ, RZ, R3, P0 ;  /* 0x000000ffff0b7224 */ /* 0x000fc800000e0603 */
[----:B------:R-:W-:-:S04]  /*0a40*/  IMAD.WIDE.U32 R6, R11, R16, RZ ;  /* 0x000000100b067225 */ /* 0x000fc800078e00ff */
[----:B------:R-:W-:-:S04]  /*0a50*/  IMAD.WIDE.U32 R12, P0, R5, R17, R6 ;  /* 0x00000011050c7225 */ /* 0x000fc80007800006 */
[----:B------:R-:W-:-:S04]  /*0a60*/  IMAD.WIDE.U32 R6, R5, R16, RZ ;  /* 0x0000001005067225 */ /* 0x000fc800078e00ff */
[----:B------:R-:W-:Y:S01]  /*0a70*/  IMAD.X R15, RZ, RZ, RZ, P0 ;  /* 0x000000ffff0f7224 */ /* 0x000fe200000e06ff */
[----:B------:R-:W-:Y:S01]  /*0a80*/  IADD3 RZ, P0, R7, R12, RZ ;  /* 0x0000000c07ff7210 */ /* 0x000fe20007f1e0ff */
[----:B------:R-:W-:-:S04]  /*0a90*/  IMAD.MOV.U32 R14, RZ, RZ, R13 ;  /* 0x000000ffff0e7224 */ /* 0x000fc800078e000d */
[----:B------:R-:W-:-:S08]  /*0aa0*/  IMAD.WIDE.U32.X R6, R11, R17, R14, P0 ;  /* 0x000000110b067225 */ /* 0x000fd000000e040e */
.L_x_6:
[--C-:B------:R-:W-:Y:S01]  /*0ab0*/  SHF.R.U64 R26, R6, R18, R7.reuse ;  /* 0x00000012061a7219 */ /* 0x100fe20000001207 */
[----:B------:R-:W0:Y:S01]  /*0ac0*/  LDC.64 R22, c[0x0][0x640] ;  /* 0x00019000ff167b82 */ /* 0x000e220000000a00 */
[----:B------:R-:W-:Y:S01]  /*0ad0*/  I2FP.F32.U32 R5, R8 ;  /* 0x0000000800057245 */ /* 0x000fe20000201000 */
[----:B------:R-:W-:Y:S01]  /*0ae0*/  ULDC UR4, c[0x0][0x150] ;  /* 0x0000540000047ab9 */ /* 0x000fe20000000800 */
[----:B------:R-:W-:Y:S02]  /*0af0*/  SHF.R.U32.HI R6, RZ, R18, R7 ;  /* 0x00000012ff067219 */ /* 0x000fe40000011607 */
[----:B------:R-:W-:Y:S01]  /*0b00*/  IADD3 R11, P0, RZ, -R26, RZ ;  /* 0x8000001aff0b7210 */ /* 0x000fe20007f1e0ff */
[----:B------:R-:W-:Y:S01]  /*0b10*/  FMUL R5, R5, UR4 ;  /* 0x0000000405057c20 */ /* 0x000fe20008400000 */
[----:B------:R-:W-:Y:S01]  /*0b20*/  ULDC UR4, c[0x0][0x154] ;  /* 0x0000550000047ab9 */ /* 0x000fe20000000800 */
[----:B------:R-:W1:Y:S02]  /*0b30*/  LDC R14, c[0x0][0x618] ;  /* 0x00018600ff0e7b82 */ /* 0x000e640000000800 */
[----:B------:R-:W-:-:S02]  /*0b40*/  IMAD.X R13, RZ, RZ, ~R6, P0 ;  /* 0x000000ffff0d7224 */ /* 0x000fc400000e0e06 */
[----:B------:R-:W2:Y:S01]  /*0b50*/  F2I.U32.TRUNC.NTZ R5, R5 ;  /* 0x0000000500057305 */ /* 0x000ea2000020f000 */
[----:B------:R-:W-:-:S03]  /*0b60*/  IMAD.WIDE.U32 R6, R11, R20, R2 ;  /* 0x000000140b067225 */ /* 0x000fc600078e0002 */
[----:B------:R-:W3:Y:S01]  /*0b70*/  LDC R9, c[0x0][0x144] ;  /* 0x00005100ff097b82 */ /* 0x000ee20000000800 */
[----:B------:R-:W-:-:S04]  /*0b80*/  IMAD R12, R13, R20, RZ ;  /* 0x000000140d0c7224 */ /* 0x000fc800078e02ff */
[----:B------:R-:W-:Y:S02]  /*0b90*/  IMAD R11, R11, R21, R12 ;  /* 0x000000150b0b7224 */ /* 0x000fe400078e020c */
[----:B------:R-:W-:Y:S01]  /*0ba0*/  IMAD.MOV.U32 R12, RZ, RZ, 0x1 ;  /* 0x00000001ff0c7424 */ /* 0x000fe200078e00ff */
[----:B------:R-:W4:Y:S01]  /*0bb0*/  LDC R18, c[0x0][0x608] ;  /* 0x00018200ff127b82 */ /* 0x000f220000000800 */
[----:B------:R-:W-:Y:S01]  /*0bc0*/  IMAD.IADD R11, R7, 0x1, R11 ;  /* 0x00000001070b7824 */ /* 0x000fe200078e020b */
[----:B0-----:R-:W-:Y:S01]  /*0bd0*/  ISETP.NE.U32.AND P0, PT, R22, RZ, PT ;  /* 0x000000ff1600720c */ /* 0x001fe20003f05070 */
[----:B--2---:R-:W-:-:S03]  /*0be0*/  IMAD.MOV R7, RZ, RZ, -R5 ;  /* 0x000000ffff077224 */ /* 0x004fc600078e0a05 */
[----:B------:R-:W-:Y:S02]  /*0bf0*/  ISETP.NE.AND.EX P0, PT, R23, RZ, PT, P0 ;  /* 0x000000ff1700720c */ /* 0x000fe40003f05300 */
[----:B------:R-:W0:Y:S01]  /*0c00*/  LDC R13, c[0x0][0x658] ;  /* 0x00019600ff0d7b82 */ /* 0x000e220000000800 */
[--C-:B-1----:R-:W-:Y:S02]  /*0c10*/  SHF.R.U64 R16, R6, R14, R11.reuse ;  /* 0x0000000e06107219 */ /* 0x102fe4000000120b */
[----:B------:R-:W-:Y:S02]  /*0c20*/  I2FP.F32.U32 R6, R10 ;  /* 0x0000000a00067245 */ /* 0x000fe40000201000 */
[----:B------:R-:W-:-:S03]  /*0c30*/  SHF.R.U32.HI R11, RZ, R14, R11 ;  /* 0x0000000eff0b7219 */ /* 0x000fc6000001160b */
[----:B------:R-:W1:Y:S01]  /*0c40*/  LDC R17, c[0x0][0x148] ;  /* 0x00005200ff117b82 */ /* 0x000e620000000800 */
[----:B---3--:R-:W-:Y:S02]  /*0c50*/  IMAD R5, R9, R7, R8 ;  /* 0x0000000709057224 */ /* 0x008fe400078e0208 */
[----:B------:R-:W-:Y:S01]  /*0c60*/  FMUL R7, R6, UR4 ;  /* 0x0000000406077c20 */ /* 0x000fe20008400000 */
[----:B------:R-:W-:-:S03]  /*0c70*/  IMAD.MOV.U32 R6, RZ, RZ, -0x1 ;  /* 0xffffffffff067424 */ /* 0x000fc600078e00ff */
[----:B------:R2:W3:Y:S01]  /*0c80*/  F2I.U32.TRUNC.NTZ R15, R7 ;  /* 0x00000007000f7305 */ /* 0x0004e2000020f000 */
[----:B------:R-:W1:Y:S01]  /*0c90*/  LDC R21, c[0x0][0x600] ;  /* 0x00018000ff157b82 */ /* 0x000e620000000800 */
[-CC-:B----4-:R-:W-:Y:S02]  /*0ca0*/  SHF.R.U64 R27, R16, R18.reuse, R11.reuse ;  /* 0x00000012101b7219 */ /* 0x190fe4000000120b */
[----:B------:R-:W-:-:S05]  /*0cb0*/  SHF.R.U32.HI R8, RZ, R18, R11 ;  /* 0x00000012ff087219 */ /* 0x000fca000001160b */
[----:B------:R-:W4:Y:S01]  /*0cc0*/  LDC R20, c[0x0][0x648] ;  /* 0x00019200ff147b82 */ /* 0x000f220000000800 */
[-CC-:B0-----:R-:W-:Y:S02]  /*0cd0*/  SHF.R.U64 R18, R27, R13.reuse, R8.reuse ;  /* 0x0000000d1b127219 */ /* 0x181fe40000001208 */
[-C--:B------:R-:W-:Y:S02]  /*0ce0*/  SHF.L.U32 R6, R6, R13.reuse, RZ ;  /* 0x0000000d06067219 */ /* 0x080fe400000006ff */
[-C--:B------:R-:W-:Y:S02]  /*0cf0*/  SHF.R.U32.HI R8, RZ, R13.reuse, R8 ;  /* 0x0000000dff087219 */ /* 0x080fe40000011608 */
[----:B------:R-:W-:Y:S01]  /*0d00*/  LOP3.LUT R14, RZ, R6, RZ, 0x33, !PT ;  /* 0x00000006ff0e7212 */ /* 0x000fe200078e33ff */
[----:B------:R-:W0:Y:S01]  /*0d10*/  LDC R25, c[0x0][0x638] ;  /* 0x00018e00ff197b82 */ /* 0x000e220000000800 */
[----:B------:R-:W-:Y:S01]  /*0d20*/  SHF.L.U32 R11, R12, R13, RZ ;  /* 0x0000000d0c0b7219 */ /* 0x000fe200000006ff */
[----:B------:R-:W-:-:S02]  /*0d30*/  IMAD.MOV.U32 R6, RZ, RZ, R18 ;  /* 0x000000ffff067224 */ /* 0x000fc400078e0012 */
[----:B--2---:R-:W-:-:S04]  /*0d40*/  IMAD.MOV.U32 R7, RZ, RZ, R8 ;  /* 0x000000ffff077224 */ /* 0x004fc800078e0008 */
[----:B------:R-:W2:Y:S01]  /*0d50*/  LDC R24, c[0x0][0x610] ;  /* 0x00018400ff187b82 */ /* 0x000ea20000000800 */
[----:B---3--:R-:W-:Y:S05]  /*0d60*/  @!P0 BRA `(.L_x_7) ;  /* 0x0000000000288947 */ /* 0x008fea0003800000 */
[----:B------:R-:W3:Y:S02]  /*0d70*/  LDC R13, c[0x0][0x64c] ;  /* 0x00019300ff0d7b82 */ /* 0x000ee40000000800 */
[----:B---3--:R-:W-:-:S05]  /*0d80*/  IADD3 R13, P0, R18, R13, RZ ;  /* 0x0000000d120d7210 */ /* 0x008fca0007f1e0ff */
        /* <DEDUP_REMOVED lines=8> */
.L_x_7:
[----:B----4-:R-:W-:Y:S01]  /*0e10*/  SHF.R.U64 R6, R6, R20, R7 ;  /* 0x0000001406067219 */ /* 0x010fe20000001207 */
[----:B-1----:R-:W-:Y:S01]  /*0e20*/  VIADD R7, R21, 0xffffffff ;  /* 0xffffffff15077836 */ /* 0x002fe20000000000 */
[----:B------:R-:W-:Y:S01]  /*0e30*/  LOP3.LUT R14, R27, R14, RZ, 0xc0, !PT ;  /* 0x0000000e1b0e7212 */ /* 0x000fe200078ec0ff */
[----:B------:R-:W-:Y:S02]  /*0e40*/  IMAD.MOV R15, RZ, RZ, -R15 ;  /* 0x000000ffff0f7224 */ /* 0x000fe400078e0a0f */
[----:B------:R-:W-:Y:S01]  /*0e50*/  IMAD.MOV R8, RZ, RZ, -R6 ;  /* 0x000000ffff087224 */ /* 0x000fe200078e0a06 */
[----:B------:R-:W-:Y:S01]  /*0e60*/  LOP3.LUT R7, R16, R7, RZ, 0xc0, !PT ;  /* 0x0000000710077212 */ /* 0x000fe200078ec0ff */
[----:B------:R-:W-:Y:S02]  /*0e70*/  IMAD R14, R11, R6, R14 ;  /* 0x000000060b0e7224 */ /* 0x000fe400078e020e */
[----:B------:R-:W-:Y:S02]  /*0e80*/  @P3 IMAD R5, R17, R15, R10 ;  /* 0x0000000f11053224 */ /* 0x000fe400078e020a */
[----:B0-----:R-:W-:-:S02]  /*0e90*/  IMAD R6, R8, R25, R18 ;  /* 0x0000001908067224 */ /* 0x001fc400078e0212 */
[----:B--2---:R-:W-:Y:S02]  /*0ea0*/  IMAD R5, R14, R24, R5 ;  /* 0x000000180e057224 */ /* 0x004fe400078e0205 */
[----:B------:R-:W-:Y:S02]  /*0eb0*/  IMAD R6, R6, R21, R7 ;  /* 0x0000001506067224 */ /* 0x000fe400078e0207 */
[----:B------:R-:W-:-:S03]  /*0ec0*/  IMAD.MOV.U32 R12, RZ, RZ, 0x1 ;  /* 0x00000001ff0c7424 */ /* 0x000fc600078e00ff */
[----:B------:R-:W-:Y:S02]  /*0ed0*/  SEL R7, R6, R5, !P3 ;  /* 0x0000000506077207 */ /* 0x000fe40005800000 */
[----:B------:R-:W-:Y:S01]  /*0ee0*/  SEL R6, R5, R6, !P3 ;  /* 0x0000000605067207 */ /* 0x000fe20005800000 */
[----:B------:R-:W-:-:S07]  /*0ef0*/  IMAD.MOV.U32 R5, RZ, RZ, R26 ;  /* 0x000000ffff057224 */ /* 0x000fce00078e001a */
.L_x_5:
[----:B------:R-:W-:-:S08]  /*0f00*/  NOP ;  /* 0x0000000000007918 */ /* 0x000fd00000000000 */
[----:B------:R-:W0:Y:S02]  /*0f10*/  USETMAXREG.TRY_ALLOC.CTAPOOL UP0, 0xe8 ;  /* 0x000000e8000079c8 */ /* 0x000e240008000600 */
[----:B0-----:R-:W-:-:S13]  /*0f20*/  PLOP3.LUT P0, PT, PT, PT, UP0, 0x80, 0x0 ;  /* 0x000000000000781c */ /* 0x001fda0003f0f008 */
[----:B------:R-:W-:Y:S05]  /*0f30*/  @!P0 BRA `(.L_x_5) ;  /* 0xfffffffc00f08947 */ /* 0x000fea000383ffff */
[----:B------:R-:W-:Y:S01]  /*0f40*/  ULDC.64 UR4, c[0x0][0x598] ;  /* 0x0001660000047ab9 */ /* 0x000fe20000000a00 */
[----:B------:R-:W-:Y:S01]  /*0f50*/  ULDC.64 UR16, c[0x0][0x208] ;  /* 0x0000820000107ab9 */ /* 0x000fe20000000a00 */
[----:B------:R-:W-:-:S04]  /*0f60*/  ISETP.NE.U32.AND P0, PT, RZ, UR4, PT ;  /* 0x00000004ff007c0c */ /* 0x000fc8000bf05070 */
[----:B------:R-:W-:-:S13]  /*0f70*/  ISETP.NE.AND.EX P0, PT, RZ, UR5, PT, P0 ;  /* 0x00000005ff007c0c */ /* 0x000fda000bf05300 */
[----:B------:R-:W-:Y:S05]  /*0f80*/  @!P0 BRA `(.L_x_8) ;  /* 0x00000000001c8947 */ /* 0x000fea0003800000 */
[----:B------:R-:W0:Y:S02]  /*0f90*/  LDC.64 R8, c[0x0][0x598] ;  /* 0x00016600ff087b82 */ /* 0x000e240000000a00 */
[----:B0-----:R-:W2:Y:S02]  /*0fa0*/  LDG.E.64 R8, desc[UR16][R8.64] ;  /* 0x0000001008087981 */ /* 0x001ea4000c1e1b00 */
[----:B--2---:R-:W-:-:S04]  /*0fb0*/  ISETP.NE.U32.AND P0, PT, R8, RZ, PT ;  /* 0x000000ff0800720c */ /* 0x004fc80003f05070 */
[----:B------:R-:W-:-:S13]  /*0fc0*/  ISETP.NE.AND.EX P0, PT, R9, RZ, PT, P0 ;  /* 0x000000ff0900720c */ /* 0x000fda0003f05300 */
[----:B------:R-:W-:Y:S05]  /*0fd0*/  @!P0 BRA `(.L_x_8) ;  /* 0x0000000000088947 */ /* 0x000fea0003800000 */
[----:B------:R0:W5:Y:S01]  /*0fe0*/  LD.E R8, desc[UR16][R8.64] ;  /* 0x0000001008087980 */ /* 0x000162000c101900 */
[----:B------:R-:W-:Y:S05]  /*0ff0*/  BRA `(.L_x_9) ;  /* 0x0000000000207947 */ /* 0x000fea0003800000 */
.L_x_8:
[----:B------:R-:W-:Y:S02]  /*1000*/  ULDC.64 UR4, c[0x0][0x588] ;  /* 0x0001620000047ab9 */ /* 0x000fe40000000a00 */
[----:B------:R-:W-:-:S04]  /*1010*/  ISETP.NE.U32.AND P0, PT, RZ, UR4, PT ;  /* 0x00000004ff007c0c */ /* 0x000fc8000bf05070 */
[----:B------:R-:W-:-:S13]  /*1020*/  ISETP.NE.AND.EX P0, PT, RZ, UR5, PT, P0 ;  /* 0x00000005ff007c0c */ /* 0x000fda000bf05300 */
[----:B------:R-:W-:Y:S05]  /*1030*/  @!P0 BRA `(.L_x_10) ;  /* 0x00000000000c8947 */ /* 0x000fea0003800000 */
[----:B------:R-:W0:Y:S02]  /*1040*/  LDC.64 R8, c[0x0][0x588] ;  /* 0x00016200ff087b82 */ /* 0x000e240000000a00 */
[----:B0-----:R1:W5:Y:S01]  /*1050*/  LDG.E R8, desc[UR16][R8.64] ;  /* 0x0000001008087981 */ /* 0x001362000c1e1900 */
[----:B------:R-:W-:Y:S05]  /*1060*/  BRA `(.L_x_9) ;  /* 0x0000000000047947 */ /* 0x000fea0003800000 */
.L_x_10:
[----:B------:R-:W2:Y:S02]  /*1070*/  LDC R8, c[0x0][0x580] ;  /* 0x00016000ff087b82 */ /* 0x000ea40000000800 */
.L_x_9:
[----:B------:R-:W-:Y:S02]  /*1080*/  ULDC.64 UR4, c[0x0][0x5a0] ;  /* 0x0001680000047ab9 */ /* 0x000fe40000000a00 */
[----:B------:R-:W-:-:S04]  /*1090*/  ISETP.NE.U32.AND P0, PT, RZ, UR4, PT ;  /* 0x00000004ff007c0c */ /* 0x000fc8000bf05070 */
[----:B------:R-:W-:-:S13]  /*10a0*/  ISETP.NE.AND.EX P0, PT, RZ, UR5, PT, P0 ;  /* 0x00000005ff007c0c */ /* 0x000fda000bf05300 */
[----:B------:R-:W-:Y:S05]  /*10b0*/  @!P0 BRA `(.L_x_11) ;  /* 0x00000000001c8947 */ /* 0x000fea0003800000 */
[----:B------:R-:W3:Y:S02]  /*10c0*/  LDC.64 R10, c[0x0][0x5a0] ;  /* 0x00016800ff0a7b82 */ /* 0x000ee40000000a00 */
[----:B---3--:R-:W3:Y:S02]  /*10d0*/  LDG.E.64 R10, desc[UR16][R10.64] ;  /* 0x000000100a0a7981 */ /* 0x008ee4000c1e1b00 */
[----:B---3--:R-:W-:-:S04]  /*10e0*/  ISETP.NE.U32.AND P0, PT, R10, RZ, PT ;  /* 0x000000ff0a00720c */ /* 0x008fc80003f05070 */
[----:B------:R-:W-:-:S13]  /*10f0*/  ISETP.NE.AND.EX P0, PT, R11, RZ, PT, P0 ;  /* 0x000000ff0b00720c */ /* 0x000fda0003f05300 */
[----:B------:R-:W-:Y:S05]  /*1100*/  @!P0 BRA `(.L_x_11) ;  /* 0x0000000000088947 */ /* 0x000fea0003800000 */
[----:B01----:R0:W5:Y:S01]  /*1110*/  LD.E R9, desc[UR16][R10.64] ;  /* 0x000000100a097980 */ /* 0x003162000c101900 */
[----:B------:R-:W-:Y:S05]  /*1120*/  BRA `(.L_x_12) ;  /* 0x0000000000207947 */ /* 0x000fea0003800000 */
.L_x_11:
[----:B------:R-:W-:Y:S02]  /*1130*/  ULDC.64 UR4, c[0x0][0x590] ;  /* 0x0001640000047ab9 */ /* 0x000fe40000000a00 */
[----:B------:R-:W-:-:S04]  /*1140*/  ISETP.NE.U32.AND P0, PT, RZ, UR4, PT ;  /* 0x00000004ff007c0c */ /* 0x000fc8000bf05070 */
[----:B------:R-:W-:-:S13]  /*1150*/  ISETP.NE.AND.EX P0, PT, RZ, UR5, PT, P0 ;  /* 0x00000005ff007c0c */ /* 0x000fda000bf05300 */
[----:B------:R-:W-:Y:S05]  /*1160*/  @!P0 BRA `(.L_x_13) ;  /* 0x00000000000c8947 */ /* 0x000fea0003800000 */
[----:B------:R-:W0:Y:S02]  /*1170*/  LDC.64 R10, c[0x0][0x590] ;  /* 0x00016400ff0a7b82 */ /* 0x000e240000000a00 */
[----:B01----:R1:W5:Y:S01]  /*1180*/  LDG.E R9, desc[UR16][R10.64] ;  /* 0x000000100a097981 */ /* 0x003362000c1e1900 */
[----:B------:R-:W-:Y:S05]  /*1190*/  BRA `(.L_x_12) ;  /* 0x0000000000047947 */ /* 0x000fea0003800000 */
.L_x_13:
[----:B01----:R-:W3:Y:S02]  /*11a0*/  LDC R9, c[0x0][0x584] ;  /* 0x00016100ff097b82 */ /* 0x003ee40000000800 */
.L_x_12:
[----:B------:R-:W-:-:S13]  /*11b0*/  LOP3.LUT P0, RZ, R12, 0xff, RZ, 0xc0, !PT ;  /* 0x000000ff0cff7812 */ /* 0x000fda000780c0ff */
[----:B------:R-:W-:Y:S05]  /*11c0*/  @!P0 EXIT ;  /* 0x000000000000894d */ /* 0x000fea0003800000 */
[----:B------:R-:W-:Y:S01]  /*11d0*/  ULDC UR4, c[0x0][0x28c] ;  /* 0x0000a30000047ab9 */ /* 0x000fe20000000800 */
[----:B------:R-:W-:Y:S01]  /*11e0*/  LOP3.LUT R142, R4, 0x1, RZ, 0xfc, !PT ;  /* 0x00000001048e7812 */ /* 0x000fe200078efcff */
[----:B------:R-:W-:-:S04]  /*11f0*/  UIADD3 UR4, UR4, 0x1f, URZ ;  /* 0x0000001f04047890 */ /* 0x000fc8000fffe03f */
[----:B------:R-:W-:-:S04]  /*1200*/  USHF.R.S32.HI UR5, URZ, 0x1f, UR4 ;  /* 0x0000001f3f057899 */ /* 0x000fc80008011404 */
[----:B------:R-:W-:-:S03]  /*1210*/  ULEA.HI UR5, UR5, UR4, URZ, 0x5 ;  /* 0x0000000405057291 */ /* 0x000fc6000f8f283f */
[----:B------:R-:W-:Y:S01]  /*1220*/  UMOV UR4, URZ ;  /* 0x0000003f00047c82 */ /* 0x000fe20008000000 */
[----:B------:R-:W-:-:S03]  /*1230*/  USHF.R.S32.HI UR9, URZ, 0x5, UR5 ;  /* 0x000000053f097899 */ /* 0x000fc60008011405 */
[----:B------:R-:W-:-:S09]  /*1240*/  UMOV UR5, URZ ;  /* 0x0000003f00057c82 */ /* 0x000fd20008000000 */
.L_x_166:
[----:B01----:R-:W-:Y:S01]  /*1250*/  LOP3.LUT R10, R0, 0x80, RZ, 0xc0, !PT ;  /* 0x00000080000a7812 */ /* 0x003fe200078ec0ff */
[----:B------:R-:W0:Y:S01]  /*1260*/  S2UR UR13, SR_CgaCtaId ;  /* 0x00000000000d79c3 */ /* 0x000e220000008800 */
[----:B------:R-:W-:Y:S01]  /*1270*/  UMOV UR12, 0x400 ;  /* 0x00000400000c7882 */ /* 0x000fe20000000000 */
[----:B------:R-:W-:Y:S01]  /*1280*/  UMOV UR6, URZ ;  /* 0x0000003f00067c82 */ /* 0x000fe20008000000 */
[----:B------:R-:W-:Y:S01]  /*1290*/  SHF.R.U32.HI R10, RZ, 0x7, R10 ;  /* 0x00000007ff0a7819 */ /* 0x000fe2000001160a */
[----:B------:R-:W-:Y:S01]  /*12a0*/  UMOV UR7, URZ ;  /* 0x0000003f00077c82 */ /* 0x000fe20008000000 */
[----:B------:R-:W-:Y:S01]  /*12b0*/  UMOV UR18, UR5 ;  /* 0x0000000500127c82 */ /* 0x000fe20008000000 */
[----:B------:R-:W-:Y:S02]  /*12c0*/  CS2R R18, SRZ ;  /* 0x0000000000127805 */ /* 0x000fe4000001ff00 */
[----:B------:R-:W-:Y:S01]  /*12d0*/  CS2R R16, SRZ ;  /* 0x0000000000107805 */ /* 0x000fe2000001ff00 */
[----:B------:R-:W1:Y:S01]  /*12e0*/  LDC R11, c[0x0][0x28c] ;  /* 0x0000a300ff0b7b82 */ /* 0x000e620000000800 */
[----:B----4-:R-:W4:Y:S01]  /*12f0*/  SHFL.IDX PT, R10, R10, RZ, 0x1f ;  /* 0x00001fff0a0a7589 */ /* 0x010f2200000e0000 */
[----:B------:R-:W-:-:S02]  /*1300*/  CS2R R20, SRZ ;  /* 0x0000000000147805 */ /* 0x000fc4000001ff00 */
[----:B------:R-:W-:Y:S02]  /*1310*/  CS2R R22, SRZ ;  /* 0x0000000000167805 */ /* 0x000fe4000001ff00 */
[----:B------:R-:W-:Y:S02]  /*1320*/  CS2R R88, SRZ ;  /* 0x0000000000587805 */ /* 0x000fe4000001ff00 */
[----:B------:R-:W-:Y:S02]  /*1330*/  CS2R R90, SRZ ;  /* 0x00000000005a7805 */ /* 0x000fe4000001ff00 */
[----:B------:R-:W-:Y:S02]  /*1340*/  CS2R R92, SRZ ;  /* 0x00000000005c7805 */ /* 0x000fe4000001ff00 */
[----:B------:R-:W-:Y:S02]  /*1350*/  CS2R R96, SRZ ;  /* 0x0000000000607805 */ /* 0x000fe4000001ff00 */
        /* <DEDUP_REMOVED lines=16> */
[----:B-1----:R-:W-:Y:S02]  /*1460*/  ISETP.GE.AND P0, PT, R11, 0x1, PT ;  /* 0x000000010b00780c */ /* 0x002fe40003f06270 */
[----:B------:R-:W-:Y:S02]  /*1470*/  CS2R R128, SRZ ;  /* 0x0000000000807805 */ /* 0x000fe4000001ff00 */
[----:B----4-:R-:W-:-:S02]  /*1480*/  R2UR UR8, R10 ;  /* 0x000000000a0872ca */ /* 0x010fc400000e0000 */
[----:B------:R-:W-:Y:S02]  /*1490*/  CS2R R130, SRZ ;  /* 0x0000000000827805 */ /* 0x000fe4000001ff00 */
[----:B------:R-:W-:Y:S02]  /*14a0*/  CS2R R132, SRZ ;  /* 0x0000000000847805 */ /* 0x000fe4000001ff00 */
[----:B------:R-:W-:Y:S02]  /*14b0*/  CS2R R134, SRZ ;  /* 0x0000000000867805 */ /* 0x000fe4000001ff00 */
[----:B------:R-:W-:Y:S02]  /*14c0*/  CS2R R136, SRZ ;  /* 0x0000000000887805 */ /* 0x000fe4000001ff00 */
[----:B------:R-:W-:Y:S02]  /*14d0*/  CS2R R138, SRZ ;  /* 0x00000000008a7805 */ /* 0x000fe4000001ff00 */
[----:B------:R-:W-:Y:S01]  /*14e0*/  CS2R R140, SRZ ;  /* 0x00000000008c7805 */ /* 0x000fe2000001ff00 */
[----:B------:R-:W-:Y:S01]  /*14f0*/  IMAD.MOV.U32 R143, RZ, RZ, RZ ;  /* 0x000000ffff8f7224 */ /* 0x000fe200078e00ff */
[----:B------:R-:W-:Y:S01]  /*1500*/  CS2R R56, SRZ ;  /* 0x0000000000387805 */ /* 0x000fe2000001ff00 */
[----:B------:R-:W-:Y:S01]  /*1510*/  IMAD.MOV.U32 R145, RZ, RZ, RZ ;  /* 0x000000ffff917224 */ /* 0x000fe200078e00ff */
[----:B------:R-:W-:Y:S01]  /*1520*/  CS2R R58, SRZ ;  /* 0x00000000003a7805 */ /* 0x000fe2000001ff00 */
[----:B--23--:R-:W-:Y:S01]  /*1530*/  IMAD.U32 R13, RZ, RZ, UR4 ;  /* 0x00000004ff0d7e24 */ /* 0x00cfe2000f8e00ff */
[----:B------:R-:W-:Y:S01]  /*1540*/  CS2R R60, SRZ ;  /* 0x00000000003c7805 */ /* 0x000fe2000001ff00 */
[----:B------:R-:W-:Y:S01]  /*1550*/  ULEA.HI UR10, UR8, UR8, URZ, 0x1 ;  /* 0x00000008080a7291 */ /* 0x000fe2000f8f083f */
[----:B------:R-:W-:-:S02]  /*1560*/  CS2R R62, SRZ ;  /* 0x00000000003e7805 */ /* 0x000fc4000001ff00 */
[----:B------:R-:W-:Y:S02]  /*1570*/  CS2R R64, SRZ ;  /* 0x0000000000407805 */ /* 0x000fe4000001ff00 */
[----:B------:R-:W-:Y:S01]  /*1580*/  CS2R R66, SRZ ;  /* 0x0000000000427805 */ /* 0x000fe2000001ff00 */
[----:B------:R-:W-:Y:S01]  /*1590*/  ULOP3.LUT UR11, UR10, 0x1ffffe, URZ, 0xc0, !UPT ;  /* 0x001ffffe0a0b7892 */ /* 0x000fe2000f8ec03f */
[----:B------:R-:W-:Y:S01]  /*15a0*/  CS2R R68, SRZ ;  /* 0x0000000000447805 */ /* 0x000fe2000001ff00 */
[----:B0-----:R-:W-:Y:S01]  /*15b0*/  ULEA UR10, UR13, UR12, 0x18 ;  /* 0x0000000c0d0a7291 */ /* 0x001fe2000f8ec03f */
[----:B------:R-:W-:Y:S01]  /*15c0*/  CS2R R70, SRZ ;  /* 0x0000000000467805 */ /* 0x000fe2000001ff00 */
[----:B------:R-:W-:Y:S01]  /*15d0*/  UIADD3 UR11, UR8, -UR11, URZ ;  /* 0x8000000b080b7290 */ /* 0x000fe2000fffe03f */
[----:B------:R-:W-:Y:S02]  /*15e0*/  CS2R R72, SRZ ;  /* 0x0000000000487805 */ /* 0x000fe4000001ff00 */
[----:B------:R-:W-:Y:S01]  /*15f0*/  CS2R R74, SRZ ;  /* 0x00000000004a7805 */ /* 0x000fe2000001ff00 */
[----:B------:R-:W-:Y:S01]  /*1600*/  UMOV UR8, URZ ;  /* 0x0000003f00087c82 */ /* 0x000fe20008000000 */
[----:B------:R-:W-:Y:S01]  /*1610*/  ULEA UR11, UR11, UR10, 0xb ;  /* 0x0000000a0b0b7291 */ /* 0x000fe2000f8e583f */
[----:B------:R-:W-:-:S02]  /*1620*/  CS2R R76, SRZ ;  /* 0x00000000004c7805 */ /* 0x000fc4000001ff00 */
[----:B------:R-:W-:Y:S02]  /*1630*/  CS2R R78, SRZ ;  /* 0x00000000004e7805 */ /* 0x000fe4000001ff00 */
[----:B------:R-:W-:Y:S01]  /*1640*/  CS2R R80, SRZ ;  /* 0x0000000000507805 */ /* 0x000fe2000001ff00 */
[----:B------:R-:W-:Y:S01]  /*1650*/  UIADD3 UR11, UR11, 0x280, URZ ;  /* 0x000002800b0b7890 */ /* 0x000fe2000fffe03f */
[----:B------:R-:W-:Y:S02]  /*1660*/  CS2R R82, SRZ ;  /* 0x0000000000527805 */ /* 0x000fe4000001ff00 */
[----:B------:R-:W-:Y:S02]  /*1670*/  CS2R R84, SRZ ;  /* 0x0000000000547805 */ /* 0x000fe4000001ff00 */
[----:B------:R-:W-:Y:S01]  /*1680*/  CS2R R86, SRZ ;  /* 0x0000000000567805 */ /* 0x000fe2000001ff00 */
[----:B------:R-:W-:Y:S01]  /*1690*/  USHF.R.U32.HI UR11, URZ, 0x4, UR11 ;  /* 0x000000043f0b7899 */ /* 0x000fe2000801160b */
[----:B------:R-:W-:-:S02]  /*16a0*/  CS2R R24, SRZ ;  /* 0x0000000000187805 */ /* 0x000fc4000001ff00 */
[----:B------:R-:W-:Y:S02]  /*16b0*/  CS2R R26, SRZ ;  /* 0x00000000001a7805 */ /* 0x000fe4000001ff00 */
[----:B------:R-:W-:Y:S01]  /*16c0*/  CS2R R28, SRZ ;  /* 0x00000000001c7805 */ /* 0x000fe2000001ff00 */
[----:B------:R-:W-:Y:S01]  /*16d0*/  ULOP3.LUT UR11, UR11, 0x3fff, URZ, 0xc0, !UPT ;  /* 0x00003fff0b0b7892 */ /* 0x000fe2000f8ec03f */
        /* <DEDUP_REMOVED lines=12> */
[----:B------:R-:W-:Y:S01]  /*17a0*/  CS2R R54, SRZ ;  /* 0x0000000000367805 */ /* 0x000fe2000001ff00 */
[----:B------:R-:W-:Y:S06]  /*17b0*/  @!P0 BRA `(.L_x_14) ;  /* 0x0000000800308947 */ /* 0x000fec0003800000 */
[----:B------:R-:W-:-:S13]  /*17c0*/  ISETP.NE.AND P1, PT, R142, 0x3, PT ;  /* 0x000000038e00780c */ /* 0x000fda0003f25270 */
[----:B------:R-:W-:Y:S05]  /*17d0*/  @!P1 BRA `(.L_x_15) ;  /* 0x0000000000049947 */ /* 0x000fea0003800000 */
[----:B------:R-:W-:Y:S01]  /*17e0*/  BPT.TRAP 0x1 ;  /* 0x000000040000795c */ /* 0x000fe20000300000 */
.L_x_15:
[----:B------:R-:W-:Y:S01]  /*17f0*/  ULEA UR7, UR5, UR10, 0x3 ;  /* 0x0000000a05077291 */ /* 0x000fe2000f8e183f */
[----:B------:R-:W-:-:S05]  /*1800*/  IMAD.U32 R10, RZ, RZ, UR4 ;  /* 0x00000004ff0a7e24 */ /* 0x000fca000f8e00ff */
[----:B------:R-:W-:-:S04]  /*1810*/  SHF.L.U32 R10, R10, 0x1f, RZ ;  /* 0x0000001f0a0a7819 */ /* 0x000fc800000006ff */
[----:B------:R0:W1:Y:S01]  /*1820*/  SYNCS.PHASECHK.TRANS64.TRYWAIT P0, [UR7], R10 ;  /* 0x0000000aff0075a7 */ /* 0x0000620008000147 */
[----:B------:R-:W-:Y:S05]  /*1830*/  @!P1 BRA `(.L_x_16) ;  /* 0x0000000000049947 */ /* 0x000fea0003800000 */
[----:B------:R-:W-:Y:S01]  /*1840*/  BPT.TRAP 0x1 ;  /* 0x000000040000795c */ /* 0x000fe20000300000 */
.L_x_16:
[----:B------:R-:W-:Y:S01]  /*1850*/  UMOV UR6, 0x1 ;  /* 0x0000000100067882 */ /* 0x000fe20000000000 */
[----:B------:R-:W-:Y:S01]  /*1860*/  IMAD.MOV.U32 R18, RZ, RZ, RZ ;  /* 0x000000ffff127224 */ /* 0x000fe200078e00ff */
[----:B-1----:R-:W-:Y:S06]  /*1870*/  @P0 BRA `(.L_x_17) ;  /* 0x0000000000080947 */ /* 0x002fec0003800000 */
[----:B------:R-:W1:Y:S02]  /*1880*/  SYNCS.PHASECHK.TRANS64.TRYWAIT P0, [UR7], R10 ;  /* 0x0000000aff0075a7 */ /* 0x000e640008000147 */
[----:B-1----:R-:W-:Y:S05]  /*1890*/  @!P0 BRA `(.L_x_18) ;  /* 0x0000008800bc8947 */ /* 0x002fea0003800000 */
.L_x_17:
[----:B------:R-:W-:Y:S01]  /*18a0*/  UIADD3 UR7, UR10, 0x2a280, URZ ;  /* 0x0002a2800a077890 */ /* 0x000fe2000fffe03f */
[----:B------:R-:W-:Y:S01]  /*18b0*/  WARPGROUP.ARRIVE ;  /* 0x00000000000079c5 */ /* 0x000fe20000000000 */
[----:B------:R-:W-:Y:S01]  /*18c0*/  ULOP3.LUT UR12, UR11, 0x10000, URZ, 0xfc, !UPT ;  /* 0x000100000b0c7892 */ /* 0x000fe2000f8efc3f */
[----:B------:R-:W-:Y:S01]  /*18d0*/  IMAD.MOV.U32 R19, RZ, RZ, RZ ;  /* 0x000000ffff137224 */ /* 0x000fe200078e00ff */
[----:B------:R-:W-:Y:S01]  /*18e0*/  USHF.R.U32.HI UR7, URZ, 0x4, UR7 ;  /* 0x000000043f077899 */ /* 0x000fe20008011607 */
[----:B------:R-:W-:Y:S01]  /*18f0*/  CS2R R16, SRZ ;  /* 0x0000000000107805 */ /* 0x000fe2000001ff00 */
[----:B------:R-:W-:Y:S01]  /*1900*/  UIMAD UR12, UR5, 0x180, UR12 ;  /* 0x00000180050c78a4 */ /* 0x000fe2000f8e020c */
[----:B------:R-:W-:Y:S01]  /*1910*/  CS2R R20, SRZ ;  /* 0x0000000000147805 */ /* 0x000fe2000001ff00 */
[----:B------:R-:W-:Y:S01]  /*1920*/  ULOP3.LUT UR7, UR7, 0x3fff, URZ, 0xc0, !UPT ;  /* 0x00003fff07077892 */ /* 0x000fe2000f8ec03f */
[----:B------:R-:W-:Y:S01]  /*1930*/  CS2R R22, SRZ ;  /* 0x0000000000167805 */ /* 0x000fe2000001ff00 */
[----:B------:R-:W-:Y:S01]  /*1940*/  UMOV UR13, 0xc0000010 ;  /* 0xc0000010000d7882 */ /* 0x000fe20000000000 */
[----:B------:R-:W-:Y:S01]  /*1950*/  UMOV UR15, 0xc0000010 ;  /* 0xc0000010000f7882 */ /* 0x000fe20000000000 */
[----:B------:R-:W-:Y:S01]  /*1960*/  ULOP3.LUT UR7, UR7, 0x10000, URZ, 0xfc, !UPT ;  /* 0x0001000007077892 */ /* 0x000fe2000f8efc3f */
[----:B------:R-:W-:-:S02]  /*1970*/  CS2R R88, SRZ ;  /* 0x0000000000587805 */ /* 0x000fc4000001ff00 */
[----:B------:R-:W-:Y:S02]  /*1980*/  CS2R R90, SRZ ;  /* 0x00000000005a7805 */ /* 0x000fe4000001ff00 */
[----:B------:R-:W-:Y:S01]  /*1990*/  CS2R R92, SRZ ;  /* 0x00000000005c7805 */ /* 0x000fe2000001ff00 */
[----:B------:R-:W-:Y:S01]  /*19a0*/  ULEA UR14, UR5, UR7, 0x7 ;  /* 0x00000007050e7291 */ /* 0x000fe2000f8e383f */
[----:B------:R-:W-:Y:S01]  /*19b0*/  CS2R R96, SRZ ;  /* 0x0000000000607805 */ /* 0x000fe2000001ff00 */
[----:B------:R-:W-:Y:S01]  /*19c0*/  UIADD3 UR7, UR12, 0x100, URZ ;  /* 0x000001000c077890 */ /* 0x000fe2000fffe03f */
[----:B------:R-:W-:Y:S02]  /*19d0*/  CS2R R94, SRZ ;  /* 0x00000000005e7805 */ /* 0x000fe4000001ff00 */
[----:B------:R-:W-:Y:S02]  /*19e0*/  CS2R R98, SRZ ;  /* 0x0000000000627805 */ /* 0x000fe4000001ff00 */
[----:B------:R-:W-:-:S02]  /*19f0*/  CS2R R100, SRZ ;  /* 0x0000000000647805 */ /* 0x000fc4000001ff00 */
[----:B------:R-:W-:Y:S02]  /*1a00*/  CS2R R102, SRZ ;  /* 0x0000000000667805 */ /* 0x000fe4000001ff00 */
[----:B------:R-:W-:Y:S02]  /*1a10*/  CS2R R104, SRZ ;  /* 0x0000000000687805 */ /* 0x000fe4000001ff00 */
[----:B------:R-:W-:Y:S01]  /*1a20*/  CS2R R108, SRZ ;  /* 0x00000000006c7805 */ /* 0x000fe2000001ff00 */
[----:B------:R-:W-:Y:S01]  /*1a30*/  QGMMA.64x64x32.F32.E4M3.E4M3 R56, gdesc[UR12], RZ, !UPT ;  /* 0x00e000000c3879f3 */ /* 0x000fe2000c7008ff */
[----:B------:R-:W-:Y:S01]  /*1a40*/  UMOV UR12, UR7 ;  /* 0x00000007000c7c82 */ /* 0x000fe20008000000 */
[----:B------:R-:W-:Y:S01]  /*1a50*/  ULDC UR7, c[0x0][0x50c] ;  /* 0x0001430000077ab9 */ /* 0x000fe20000000800 */
[----:B------:R-:W-:Y:S01]  /*1a60*/  UMOV UR13, 0xc0000010 ;  /* 0xc0000010000d7882 */ /* 0x000fe20000000000 */
[----:B------:R-:W-:Y:S01]  /*1a70*/  UISETP.NE.AND UP0, UPT, UR7, 0x1, UPT ;  /* 0x000000010700788c */ /* 0x000fe2000bf05270 */
[----:B------:R-:W-:Y:S01]  /*1a80*/  QGMMA.64x64x32.F32.E4M3.E4M3 R24, gdesc[UR12], RZ, !UPT, gsb0 ;  /* 0x00e000000c1879f3 */ /* 0x000fe2000c0008ff */
[----:B------:R-:W-:-:S02]  /*1a90*/  CS2R R106, SRZ ;  /* 0x00000000006a7805 */ /* 0x000fc4000001ff00 */
[----:B------:R-:W-:Y:S01]  /*1aa0*/  CS2R R110, SRZ ;  /* 0x00000000006e7805 */ /* 0x000fe2000001ff00 */
[----:B------:R-:W-:Y:S01]  /*1ab0*/  USEL UR7, URZ, 0x1, UP0 ;  /* 0x000000013f077887 */ /* 0x000fe20008000000 */
[----:B------:R-:W-:Y:S02]  /*1ac0*/  CS2R R112, SRZ ;  /* 0x0000000000707805 */ /* 0x000fe4000001ff00 */
[----:B------:R-:W-:Y:S02]  /*1ad0*/  CS2R R114, SRZ ;  /* 0x0000000000727805 */ /* 0x000fe4000001ff00 */
[----:B------:R-:W-:Y:S02]  /*1ae0*/  CS2R R116, SRZ ;  /* 0x0000000000747805 */ /* 0x000fe4000001ff00 */
[----:B------:R-:W-:Y:S02]  /*1af0*/  CS2R R118, SRZ ;  /* 0x0000000000767805 */ /* 0x000fe4000001ff00 */
[----:B------:R-:W-:-:S02]  /*1b00*/  CS2R R120, SRZ ;  /* 0x0000000000787805 */ /* 0x000fc4000001ff00 */
[----:B------:R-:W-:Y:S02]  /*1b10*/  ISETP.NE.AND P0, PT, RZ, UR7, PT ;  /* 0x00000007ff007c0c */ /* 0x000fe4000bf05270 */
        /* <DEDUP_REMOVED lines=9> */
[----:B------:R-:W-:Y:S01]  /*1bb0*/  CS2R R140, SRZ ;  /* 0x00000000008c7805 */ /* 0x000fe2000001ff00 */
[----:B------:R-:W-:Y:S02]  /*1bc0*/  IMAD.MOV.U32 R143, RZ, RZ, RZ ;  /* 0x000000ffff8f7224 */ /* 0x000fe400078e00ff */
[----:B------:R-:W-:Y:S01]  /*1bd0*/  IMAD.MOV.U32 R145, RZ, RZ, RZ ;  /* 0x000000ffff917224 */ /* 0x000fe200078e00ff */
[----:B------:R-:W-:Y:S06]  /*1be0*/  @!P0 BRA `(.L_x_19) ;  /* 0x0000000400088947 */ /* 0x000fec0003800000 */
[----:B------:R-:W-:Y:S02]  /*1bf0*/  WARPGROUP.DEPBAR.LE gsb0, 0x0 ;  /* 0x00008000000079c5 */ /* 0x000fe40000010000 */
[----:B------:R-:W-:-:S01]  /*1c00*/  FADD R145, RZ, R56 ;  /* 0x00000038ff917221 */ /* 0x000fc20000000000 */
[----:B------:R-:W-:Y:S01]  /*1c10*/  FADD R140, RZ, R57 ;  /* 0x00000039ff8c7221 */ /* 0x000fe20000000000 */
        /* <DEDUP_REMOVED lines=62> */
[----:B------:R-:W-:-:S06]  /*2000*/  UMOV UR6, URZ ;  /* 0x0000003f00067c82 */ /* 0x000fcc0008000000 */
.L_x_19:
[----:B------:R-:W-:-:S04]  /*2010*/  UIADD3 UR18, UR5, 0x1, URZ ;  /* 0x0000000105127890 */ /* 0x000fc8000fffe03f */
[----:B------:R-:W-:-:S04]  /*2020*/  UISETP.NE.AND UP0, UPT, UR18, 0x1c, UPT ;  /* 0x0000001c1200788c */ /* 0x000fc8000bf05270 */
[----:B------:R-:W-:Y:S02]  /*2030*/  USEL UR8, URZ, 0x1, UP0 ;  /* 0x000000013f087887 */ /* 0x000fe40008000000 */
[----:B------:R-:W-:Y:S02]  /*2040*/  USEL UR18, UR18, URZ, UP0 ;  /* 0x0000003f12127287 */ /* 0x000fe40008000000 */
[----:B------:R-:W-:-:S06]  /*2050*/  ULOP3.LUT UR8, UR4, UR8, URZ, 0x3c, !UPT ;  /* 0x0000000804087292 */ /* 0x000fcc000f8e3c3f */
[----:B------:R-:W-:Y:S01]  /*2060*/  IMAD.U32 R13, RZ, RZ, UR8 ;  /* 0x00000008ff0d7e24 */ /* 0x000fe2000f8e00ff */
[----:B------:R-:W-:-:S06]  /*2070*/  UMOV UR8, 0x1 ;  /* 0x0000000100087882 */ /* 0x000fcc0000000000 */
.L_x_14:
[----:B------:R-:W-:-:S04]  /*2080*/  UISETP.LT.AND UP0, UPT, UR9, 0x1, UPT ;  /* 0x000000010900788c */ /* 0x000fc8000bf01270 */
[----:B------:R-:W-:-:S04]  /*2090*/  USEL UR12, UR9, 0x1, UP0 ;  /* 0x00000001090c7887 */ /* 0x000fc80008000000 */
[----:B------:R-:W-:-:S04]  /*20a0*/  UIADD3 UR12, UR9, -UR12, URZ ;  /* 0x8000000c090c7290 */ /* 0x000fc8000fffe03f */
[----:B------:R-:W-:-:S06]  /*20b0*/  UISETP.GE.AND UP0, UPT, UR12, 0x1, UPT ;  /* 0x000000010c00788c */ /* 0x000fcc000bf06270 */
[----:B------:R-:W-:-:S13]  /*20c0*/  PLOP3.LUT P0, PT, PT, PT, UP0, 0x80, 0x0 ;  /* 0x000000000000781c */ /* 0x000fda0003f0f008 */
[----:B------:R-:W-:Y:S05]  /*20d0*/  @!P0 BRA `(.L_x_20) ;  /* 0x0000000800008947 */ /* 0x000fea0003800000 */
[----:B01----:R-:W-:Y:S01]  /*20e0*/  IMAD.U32 R10, RZ, RZ, UR12 ;  /* 0x0000000cff0a7e24 */ /* 0x003fe2000f8e00ff */
[----:B------:R-:W-:Y:S01]  /*20f0*/  UMOV UR19, UR5 ;  /* 0x0000000500137c82 */ /* 0x000fe20008000000 */
[----:B------:R-:W-:-:S05]  /*2100*/  ULDC UR20, c[0x0][0x50c] ;  /* 0x0001430000147ab9 */ /* 0x000fca0000000800 */
.L_x_28:
[----:B------:R-:W-:-:S13]  /*2110*/  ISETP.NE.AND P1, PT, R142, 0x3, PT ;  /* 0x000000038e00780c */ /* 0x000fda0003f25270 */
[----:B01----:R-:W-:Y:S05]  /*2120*/  @!P1 BRA `(.L_x_21) ;  /* 0x0000000000049947 */ /* 0x003fea0003800000 */
[----:B------:R-:W-:Y:S01]  /*2130*/  BPT.TRAP 0x1 ;  /* 0x000000040000795c */ /* 0x000fe20000300000 */
.L_x_21:
[----:B------:R-:W0:Y:S01]  /*2140*/  S2UR UR12, SR_CgaCtaId ;  /* 0x00000000000c79c3 */ /* 0x000e220000008800 */
[----:B------:R-:W-:Y:S01]  /*2150*/  UMOV UR10, 0x400 ;  /* 0x00000400000a7882 */ /* 0x000fe20000000000 */
[----:B------:R-:W-:Y:S01]  /*2160*/  SHF.L.U32 R11, R13, 0x1f, RZ ;  /* 0x0000001f0d0b7819 */ /* 0x000fe200000006ff */
[----:B0-----:R-:W-:-:S04]  /*2170*/  ULEA UR10, UR12, UR10, 0x18 ;  /* 0x0000000a0c0a7291 */ /* 0x001fc8000f8ec03f */
[----:B------:R-:W-:-:S09]  /*2180*/  ULEA UR12, UR18, UR10, 0x3 ;  /* 0x0000000a120c7291 */ /* 0x000fd2000f8e183f */
[----:B------:R0:W1:Y:S01]  /*2190*/  SYNCS.PHASECHK.TRANS64.TRYWAIT P0, [UR12], R11 ;  /* 0x0000000bff0075a7 */ /* 0x000062000800014c */
[----:B------:R-:W-:Y:S05]  /*21a0*/  @!P1 BRA `(.L_x_22) ;  /* 0x0000000000049947 */ /* 0x000fea0003800000 */
[----:B------:R-:W-:Y:S01]  /*21b0*/  BPT.TRAP 0x1 ;  /* 0x000000040000795c */ /* 0x000fe20000300000 */
.L_x_22:
[----:B-1----:R-:W-:Y:S05]  /*21c0*/  @P0 BRA `(.L_x_23) ;  /* 0x0000000000080947 */ /* 0x002fea0003800000 */
[----:B------:R-:W1:Y:S02]  /*21d0*/  SYNCS.PHASECHK.TRANS64.TRYWAIT P0, [UR12], R11 ;  /* 0x0000000bff0075a7 */ /* 0x000e64000800014c */
[----:B-1----:R-:W-:Y:S05]  /*21e0*/  @!P0 BRA `(.L_x_24) ;  /* 0x0000008000808947 */ /* 0x002fea0003800000 */
.L_x_23:
[----:B------:R-:W-:Y:S01]  /*21f0*/  UIADD3 UR12, UR10, 0x2a280, URZ ;  /* 0x0002a2800a0c7890 */ /* 0x000fe2000fffe03f */
[----:B------:R-:W-:Y:S01]  /*2200*/  WARPGROUP.ARRIVE ;  /* 0x00000000000079c5 */ /* 0x000fe20000000000 */
[----:B------:R-:W-:Y:S02]  /*2210*/  UISETP.NE.AND UP0, UPT, UR7, URZ, UPT ;  /* 0x0000003f0700728c */ /* 0x000fe4000bf05270 */
[----:B------:R-:W-:Y:S02]  /*2220*/  USHF.R.U32.HI UR12, URZ, 0x4, UR12 ;  /* 0x000000043f0c7899 */ /* 0x000fe4000801160c */
[----:B------:R-:W-:Y:S02]  /*2230*/  USEL UR8, UR8, URZ, !UP0 ;  /* 0x0000003f08087287 */ /* 0x000fe4000c000000 */
[----:B------:R-:W-:Y:S02]  /*2240*/  ULOP3.LUT UR7, UR12, 0x3fff, URZ, 0xc0, !UPT ;  /* 0x00003fff0c077892 */ /* 0x000fe4000f8ec03f */
[----:B------:R-:W-:-:S02]  /*2250*/  ULOP3.LUT UR12, UR11, 0x10000, URZ, 0xfc, !UPT ;  /* 0x000100000b0c7892 */ /* 0x000fc4000f8efc3f */
[----:B------:R-:W-:Y:S02]  /*2260*/  ULOP3.LUT UR7, UR7, 0x10000, URZ, 0xfc, !UPT ;  /* 0x0001000007077892 */ /* 0x000fe4000f8efc3f */
[----:B------:R-:W-:Y:S02]  /*2270*/  UISETP.NE.U32.AND UP0, UPT, UR8, URZ, UPT ;  /* 0x0000003f0800728c */ /* 0x000fe4000bf05070 */
[----:B------:R-:W-:Y:S02]  /*2280*/  UIMAD UR12, UR18, 0x180, UR12 ;  /* 0x00000180120c78a4 */ /* 0x000fe4000f8e020c */
[----:B------:R-:W-:Y:S02]  /*2290*/  ULEA UR14, UR18, UR7, 0x7 ;  /* 0x00000007120e7291 */ /* 0x000fe4000f8e383f */
[----:B------:R-:W-:Y:S01]  /*22a0*/  UIADD3 UR7, UR12, 0x100, URZ ;  /* 0x000001000c077890 */ /* 0x000fe2000fffe03f */
[----:B------:R-:W-:Y:S01]  /*22b0*/  UMOV UR13, 0xc0000010 ;  /* 0xc0000010000d7882 */ /* 0x000fe20000000000 */
[----:B------:R-:W-:Y:S01]  /*22c0*/  UMOV UR15, 0xc0000010 ;  /* 0xc0000010000f7882 */ /* 0x000fe20000000000 */
[----:B------:R-:W-:-:S04]  /*22d0*/  UIADD3 UR6, UR6, 0x1, URZ ;  /* 0x0000000106067890 */ /* 0x000fc8000fffe03f */
[----:B------:R-:W-:Y:S01]  /*22e0*/  QGMMA.64x64x32.F32.E4M3.E4M3 R56, gdesc[UR12], R56, UP0 ;  /* 0x00e000000c3879f3 */ /* 0x000fe2000bf00838 */
[----:B------:R-:W-:Y:S01]  /*22f0*/  UMOV UR12, UR7 ;  /* 0x00000007000c7c82 */ /* 0x000fe20008000000 */
[----:B------:R-:W-:Y:S02]  /*2300*/  UMOV UR13, 0xc0000010 ;  /* 0xc0000010000d7882 */ /* 0x000fe40000000000 */
[----:B------:R-:W-:Y:S01]  /*2310*/  QGMMA.64x64x32.F32.E4M3.E4M3 R24, gdesc[UR12], R24, UP0, gsb0 ;  /* 0x00e000000c1879f3 */ /* 0x000fe2000b800818 */
[----:B------:R-:W-:-:S04]  /*2320*/  UISETP.NE.AND UP0, UPT, UR6, UR20, UPT ;  /* 0x000000140600728c */ /* 0x000fc8000bf05270 */
[----:B------:R-:W-:-:S06]  /*2330*/  USEL UR7, URZ, 0x1, UP0 ;  /* 0x000000013f077887 */ /* 0x000fcc0008000000 */
[----:B------:R-:W-:Y:S01]  /*2340*/  ISETP.NE.AND P0, PT, RZ, UR7, PT ;  /* 0x00000007ff007c0c */ /* 0x000fe2000bf05270 */
[----:B------:R-:W-:-:S12]  /*2350*/  WARPGROUP.DEPBAR.LE gsb0, 0x1 ;  /* 0x00008000000079c5 */ /* 0x000fd80000010100 */
[----:B------:R-:W-:Y:S05]  /*2360*/  @!P0 BRA `(.L_x_25) ;  /* 0x0000000400088947 */ /* 0x000fea0003800000 */
[----:B------:R-:W-:Y:S02]  /*2370*/  WARPGROUP.DEPBAR.LE gsb0, 0x0 ;  /* 0x00008000000079c5 */ /* 0x000fe40000010000 */
[----:B------:R-:W-:-:S01]  /*2380*/  FADD R145, R56, R145 ;  /* 0x0000009138917221 */ /* 0x000fc20000000000 */
[----:B------:R-:W-:Y:S01]  /*2390*/  FADD R140, R57, R140 ;  /* 0x0000008c398c7221 */ /* 0x000fe20000000000 */
        /* <DEDUP_REMOVED lines=62> */
[----:B------:R-:W-:-:S06]  /*2780*/  UMOV UR6, URZ ;  /* 0x0000003f00067c82 */ /* 0x000fcc0008000000 */
.L_x_25:
[----:B------:R-:W-:Y:S05]  /*2790*/  @!P1 BRA `(.L_x_26) ;  /* 0x0000000000049947 */ /* 0x000fea0003800000 */
[----:B------:R-:W-:Y:S01]  /*27a0*/  BPT.TRAP 0x1 ;  /* 0x000000040000795c */ /* 0x000fe20000300000 */
.L_x_26:
[----:B------:R-:W-:Y:S01]  /*27b0*/  ULEA UR8, UR19, UR10, 0x3 ;  /* 0x0000000a13087291 */ /* 0x000fe2000f8e183f */
[----:B------:R-:W-:-:S03]  /*27c0*/  ISETP.GT.U32.AND P0, PT, R4, 0x1, PT ;  /* 0x000000010400780c */ /* 0x000fc60003f04070 */
[----:B------:R-:W-:-:S04]  /*27d0*/  UIADD3 UR8, UR8, 0xe0, URZ ;  /* 0x000000e008087890 */ /* 0x000fc8000fffe03f */
[----:B------:R-:W-:-:S09]  /*27e0*/  UPRMT UR8, URZ, 0x654, UR8 ;  /* 0x000006543f087896 */ /* 0x000fd20008000008 */
[----:B------:R-:W-:Y:S01]  /*27f0*/  SYNCS.ARRIVE.TRANS64.RED.A1T0 RZ, [UR8], RZ ;  /* 0x000000ffffff79a7 */ /* 0x000fe20008100408 */
[----:B------:R-:W-:Y:S05]  /*2800*/  @P0 BRA `(.L_x_27) ;  /* 0x0000000000040947 */ /* 0x000fea0003800000 */
[----:B------:R-:W-:Y:S01]  /*2810*/  BPT.TRAP 0x1 ;  /* 0x000000040000795c */ /* 0x000fe20000300000 */
.L_x_27:
[----:B------:R-:W-:Y:S01]  /*2820*/  UIADD3 UR18, UR18, 0x1, URZ ;  /* 0x0000000112127890 */ /* 0x000fe2000fffe03f */
[C---:B------:R-:W-:Y:S01]  /*2830*/  ISETP.GT.AND P0, PT, R10.reuse, 0x1, PT ;  /* 0x000000010a00780c */ /* 0x040fe20003f04270 */
[----:B------:R-:W-:Y:S01]  /*2840*/  UIADD3 UR19, UR19, 0x1, URZ ;  /* 0x0000000113137890 */ /* 0x000fe2000fffe03f */
[----:B------:R-:W-:Y:S01]  /*2850*/  VIADD R10, R10, 0xffffffff ;  /* 0xffffffff0a0a7836 */ /* 0x000fe20000000000 */
[----:B------:R-:W-:Y:S02]  /*2860*/  UISETP.NE.AND UP0, UPT, UR18, 0x1c, UPT ;  /* 0x0000001c1200788c */ /* 0x000fe4000bf05270 */
[----:B------:R-:W-:Y:S02]  /*2870*/  UISETP.NE.AND UP1, UPT, UR19, 0x1c, UPT ;  /* 0x0000001c1300788c */ /* 0x000fe4000bf25270 */
[----:B------:R-:W-:Y:S02]  /*2880*/  USEL UR8, URZ, 0x1, UP0 ;  /* 0x000000013f087887 */ /* 0x000fe40008000000 */
[----:B------:R-:W-:-:S02]  /*2890*/  USEL UR18, UR18, URZ, UP0 ;  /* 0x0000003f12127287 */ /* 0x000fc40008000000 */
[----:B------:R-:W-:Y:S02]  /*28a0*/  USEL UR19, UR19, URZ, UP1 ;  /* 0x0000003f13137287 */ /* 0x000fe40008800000 */
[----:B------:R-:W-:Y:S01]  /*28b0*/  LOP3.LUT R13, R13, UR8, RZ, 0x3c, !PT ;  /* 0x000000080d0d7c12 */ /* 0x000fe2000f8e3cff */
[----:B------:R-:W-:Y:S01]  /*28c0*/  UMOV UR8, 0x1 ;  /* 0x0000000100087882 */ /* 0x000fe20000000000 */
[----:B------:R-:W-:Y:S08]  /*28d0*/  @P0 BRA `(.L_x_28) ;  /* 0xfffffff8000c0947 */ /* 0x000ff0000383ffff */
.L_x_20:
[----:B------:R-:W-:Y:S01]  /*28e0*/  UISETP.NE.AND UP0, UPT, UR6, URZ, UPT ;  /* 0x0000003f0600728c */ /* 0x000fe2000bf05270 */
[----:B01----:R-:W0:Y:S03]  /*28f0*/  LDC R10, c[0x0][0x28c] ;  /* 0x0000a300ff0a7b82 */ /* 0x003e260000000800 */
[----:B------:R-:W-:-:S06]  /*2900*/  USEL UR6, URZ, 0x1, !UP0 ;  /* 0x000000013f067887 */ /* 0x000fcc000c000000 */
[----:B------:R-:W-:Y:S02]  /*2910*/  ISETP.NE.AND P0, PT, RZ, UR6, PT ;  /* 0x00000006ff007c0c */ /* 0x000fe4000bf05270 */
[----:B0-----:R-:W-:-:S11]  /*2920*/  ISETP.GE.AND P1, PT, R10, 0x1, PT ;  /* 0x000000010a00780c */ /* 0x001fd60003f26270 */
[----:B------:R-:W-:Y:S05]  /*2930*/  @!P0 BRA `(.L_x_29) ;  /* 0x0000000400048947 */ /* 0x000fea0003800000 */
[----:B------:R-:W-:Y:S02]  /*2940*/  WARPGROUP.DEPBAR.LE gsb0, 0x0 ;  /* 0x00008000000079c5 */ /* 0x000fe40000010000 */
[----:B------:R-:W-:Y:S01]  /*2950*/  FADD R145, R56, R145 ;  /* 0x0000009138917221 */ /* 0x000fe20000000000 */
        /* <DEDUP_REMOVED lines=62> */
[----:B------:R-:W-:-:S07]  /*2d40*/  FADD R18, R18, R55 ;  /* 0x0000003712127221 */ /* 0x000fce0000000000 */
.L_x_29:
[----:B------:R-:W-:Y:S02]  /*2d50*/  WARPGROUP.DEPBAR.LE gsb0, 0x0 ;  /* 0x00008000000079c5 */ /* 0x000fe40000010000 */
[----:B------:R-:W-:Y:S05]  /*2d60*/  @!P1 BRA `(.L_x_30) ;  /* 0x0000000000409947 */ /* 0x000fea0003800000 */
[----:B------:R-:W-:-:S13]  /*2d70*/  ISETP.NE.AND P0, PT, R142, 0x3, PT ;  /* 0x000000038e00780c */ /* 0x000fda0003f05270 */
[----:B------:R-:W-:Y:S05]  /*2d80*/  @!P0 BRA `(.L_x_31) ;  /* 0x0000000000048947 */ /* 0x000fea0003800000 */
[----:B------:R-:W-:Y:S01]  /*2d90*/  BPT.TRAP 0x1 ;  /* 0x000000040000795c */ /* 0x000fe20000300000 */
.L_x_31:
[----:B------:R-:W-:Y:S01]  /*2da0*/  UISETP.LT.AND UP0, UPT, UR9, 0x1, UPT ;  /* 0x000000010900788c */ /* 0x000fe2000bf01270 */
[----:B------:R-:W-:-:S03]  /*2db0*/  ISETP.GT.U32.AND P0, PT, R4, 0x1, PT ;  /* 0x000000010400780c */ /* 0x000fc60003f04070 */
[----:B------:R-:W-:-:S04]  /*2dc0*/  USEL UR8, UR9, 0x1, UP0 ;  /* 0x0000000109087887 */ /* 0x000fc80008000000 */
[----:B------:R-:W-:-:S04]  /*2dd0*/  UIADD3 UR8, UR5, UR9, -UR8 ;  /* 0x0000000905087290 */ /* 0x000fc8000fffe808 */
[----:B------:R-:W-:-:S04]  /*2de0*/  USHF.R.U32.HI UR6, URZ, 0x2, UR8 ;  /* 0x000000023f067899 */ /* 0x000fc80008011608 */
[----:B------:R-:W-:-:S04]  /*2df0*/  UIMAD.WIDE.U32 UR6, UR6, 0x24924925, URZ ;  /* 0x24924925060678a5 */ /* 0x000fc8000f8e003f */
[----:B------:R-:W-:-:S04]  /*2e00*/  UIMAD UR6, UR7, -0x1c, UR8 ;  /* 0xffffffe4070678a4 */ /* 0x000fc8000f8e0208 */
[----:B------:R-:W-:-:S04]  /*2e10*/  ULEA UR6, UR6, UR10, 0x3 ;  /* 0x0000000a06067291 */ /* 0x000fc8000f8e183f */
[----:B------:R-:W-:-:S04]  /*2e20*/  UIADD3 UR6, UR6, 0xe0, URZ ;  /* 0x000000e006067890 */ /* 0x000fc8000fffe03f */
[----:B------:R-:W-:-:S09]  /*2e30*/  UPRMT UR6, URZ, 0x654, UR6 ;  /* 0x000006543f067896 */ /* 0x000fd20008000006 */
[----:B------:R-:W-:Y:S01]  /*2e40*/  SYNCS.ARRIVE.TRANS64.RED.A1T0 RZ, [UR6], RZ ;  /* 0x000000ffffff79a7 */ /* 0x000fe20008100406 */
[----:B------:R-:W-:Y:S05]  /*2e50*/  @P0 BRA `(.L_x_30) ;  /* 0x0000000000040947 */ /* 0x000fea0003800000 */
[----:B------:R-:W-:Y:S01]  /*2e60*/  BPT.TRAP 0x1 ;  /* 0x000000040000795c */ /* 0x000fe20000300000 */
.L_x_30:
[----:B------:R-:W0:Y:S01]  /*2e70*/  LDC R28, c[0x0][0x288] ;  /* 0x0000a200ff1c7b82 */ /* 0x000e220000000800 */
[--C-:B------:R-:W-:Y:S01]  /*2e80*/  SHF.R.U32.HI R10, RZ, 0x2, R0.reuse ;  /* 0x00000002ff0a7819 */ /* 0x100fe20000011600 */
[----:B------:R-:W-:Y:S01]  /*2e90*/  IMAD.SHL.U32 R33, R7, 0x40, RZ ;  /* 0x0000004007217824 */ /* 0x000fe200078e00ff */
[----:B------:R-:W-:Y:S01]  /*2ea0*/  SHF.R.U32.HI R13, RZ, 0x7, R0 ;  /* 0x00000007ff0d7819 */ /* 0x000fe20000011600 */
[----:B------:R-:W-:Y:S01]  /*2eb0*/  UIADD3 UR5, UR9, UR5, URZ ;  /* 0x0000000509057290 */ /* 0x000fe2000fffe03f */
[----:B------:R-:W-:Y:S01]  /*2ec0*/  LOP3.LUT R11, R10, 0x7, RZ, 0xc0, !PT ;  /* 0x000000070a0b7812 */ /* 0x000fe200078ec0ff */
[C---:B------:R-:W-:Y:S01]  /*2ed0*/  IMAD.SHL.U32 R26, R0.reuse, 0x2, RZ ;  /* 0x00000002001a7824 */ /* 0x040fe200078e00ff */
[----:B------:R-:W-:Y:S01]  /*2ee0*/  LOP3.LUT R10, R13, 0x1, RZ, 0xc0, !PT ;  /* 0x000000010d0a7812 */ /* 0x000fe200078ec0ff */
[----:B------:R-:W-:Y:S01]  /*2ef0*/  UISETP.GT.U32.AND UP0, UPT, UR5, 0x1b, UPT ;  /* 0x0000001b0500788c */ /* 0x000fe2000bf04070 */
[----:B------:R-:W-:Y:S01]  /*2f00*/  LOP3.LUT R12, R0, 0x60, RZ, 0xc0, !PT ;  /* 0x00000060000c7812 */ /* 0x000fe200078ec0ff */
[----:B------:R-:W-:Y:S01]  /*2f10*/  ULDC UR12, c[0x0][0x284] ;  /* 0x0000a100000c7ab9 */ /* 0x000fe20000000800 */
[----:B------:R-:W-:Y:S01]  /*2f20*/  UISETP.GE.U32.AND UP1, UPT, UR9, 0x1c, UPT ;  /* 0x0000001c0900788c */ /* 0x000fe2000bf26070 */
[----:B------:R-:W-:Y:S01]  /*2f30*/  IMAD.SHL.U32 R14, R10, 0x40, RZ ;  /* 0x000000400a0e7824 */ /* 0x000fe200078e00ff */
[----:B------:R-:W-:Y:S01]  /*2f40*/  SHF.R.U32.HI R12, RZ, 0x1, R12 ;  /* 0x00000001ff0c7819 */ /* 0x000fe2000001160c */
[----:B------:R-:W-:Y:S01]  /*2f50*/  UISETP.LT.U32.AND UP0, UPT, UR9, 0x1c, UP0 ;  /* 0x0000001c0900788c */ /* 0x000fe20008701070 */
[----:B------:R-:W-:Y:S01]  /*2f60*/  SHF.R.S32.HI R35, RZ, 0x1f, R5 ;  /* 0x0000001fff237819 */ /* 0x000fe20000011405 */
[----:B------:R-:W-:Y:S01]  /*2f70*/  ULDC.64 UR10, c[0x0][0x5d0] ;  /* 0x00017400000a7ab9 */ /* 0x000fe20000000a00 */
[-CC-:B------:R-:W-:Y:S01]  /*2f80*/  IADD3 R13, RZ, -R12.reuse, -R11.reuse ;  /* 0x8000000cff0d7210 */ /* 0x180fe20007ffe80b */
[----:B------:R-:W-:Y:S01]  /*2f90*/  USHF.R.U32.HI UR6, URZ, 0x2, UR5 ;  /* 0x000000023f067899 */ /* 0x000fe20008011605 */
[----:B------:R-:W-:Y:S01]  /*2fa0*/  LOP3.LUT R11, R14, 0x40, R11, 0xe2, !PT ;  /* 0x000000400e0b7812 */ /* 0x000fe200078ee20b */
[----:B------:R-:W-:Y:S01]  /*2fb0*/  USEL UR8, URZ, 0x1, !UP0 ;  /* 0x000000013f087887 */ /* 0x000fe2000c000000 */
[----:B------:R-:W-:Y:S01]  /*2fc0*/  LOP3.LUT R26, R33, 0x6, R26, 0xf8, !PT ;  /* 0x00000006211a7812 */ /* 0x000fe200078ef81a */
[----:B------:R-:W-:Y:S01]  /*2fd0*/  IMAD R13, R10, -0x40, R13 ;  /* 0xffffffc00a0d7824 */ /* 0x000fe200078e020d */
[----:B------:R-:W-:Y:S01]  /*2fe0*/  LOP3.LUT R24, R11, R12, RZ, 0xfc, !PT ;  /* 0x0000000c0b187212 */ /* 0x000fe200078efcff */
[----:B------:R-:W-:Y:S01]  /*2ff0*/  IMAD R12, R6, 0xc0, RZ ;  /* 0x000000c0060c7824 */ /* 0x000fe200078e02ff */
[----:B0-----:R-:W-:Y:S01]  /*3000*/  ISETP.GE.AND P0, PT, R33, R28, PT ;  /* 0x0000001c2100720c */ /* 0x001fe20003f06270 */
[----:B------:R-:W-:Y:S01]  /*3010*/  IMAD R10, R35, UR10, RZ ;  /* 0x0000000a230a7c24 */ /* 0x000fe2000f8e02ff */
[----:B------:R-:W-:Y:S01]  /*3020*/  LOP3.LUT R7, R0, 0x3, RZ, 0xc0, !PT ;  /* 0x0000000300077812 */ /* 0x000fe200078ec0ff */
[----:B------:R-:W-:Y:S01]  /*3030*/  UIMAD.WIDE.U32 UR6, UR6, 0x24924925, URZ ;  /* 0x24924925060678a5 */ /* 0x000fe2000f8e003f */
[C---:B------:R-:W-:Y:S01]  /*3040*/  ISETP.GE.OR P0, PT, R12.reuse, UR12, P0 ;  /* 0x0000000c0c007c0c */ /* 0x040fe20008706670 */
[----:B------:R-:W-:Y:S01]  /*3050*/  ULOP3.LUT UR4, UR4, UR8, URZ, 0x3c, !UPT ;  /* 0x0000000804047292 */ /* 0x000fe2000f8e3c3f */
[----:B------:R-:W-:Y:S01]  /*3060*/  SHF.R.S32.HI R27, RZ, 0x1f, R26 ;  /* 0x0000001fff1b7819 */ /* 0x000fe2000001141a */
[----:B------:R-:W-:Y:S01]  /*3070*/  IMAD R14, R7, -0x2, R28 ;  /* 0xfffffffe070e7824 */ /* 0x000fe200078e021c */
[----:B------:R-:W-:Y:S01]  /*3080*/  UIMAD UR5, UR7, -0x1c, UR5 ;  /* 0xffffffe4070578a4 */ /* 0x000fe2000f8e0205 */
[C---:B------:R-:W-:Y:S01]  /*3090*/  IMAD R7, R5.reuse, UR11, R10 ;  /* 0x0000000b05077c24 */ /* 0x040fe2000f8e020a */
[----:B------:R-:W-:Y:S01]  /*30a0*/  IADD3 R34, -R12, UR12, R13 ;  /* 0x0000000c0c227c10 */ /* 0x000fe2000fffe10d */
[----:B------:R-:W-:Y:S01]  /*30b0*/  IMAD.WIDE.U32 R10, R5, UR10, R26 ;  /* 0x0000000a050a7c25 */ /* 0x000fe2000f8e001a */
[----:B------:R-:W-:-:S03]  /*30c0*/  @UP1 ULOP3.LUT UR4, UR4, 0x1, UR7, 0x78, !UPT ;  /* 0x0000000104041892 */ /* 0x000fc6000f8e7807 */
[----:B------:R-:W-:Y:S02]  /*30d0*/  IMAD.MOV.U32 R25, RZ, RZ, RZ ;  /* 0x000000ffff197224 */ /* 0x000fe400078e00ff */
[----:B------:R-:W-:Y:S02]  /*30e0*/  IMAD.IADD R11, R11, 0x1, R7 ;  /* 0x000000010b0b7824 */ /* 0x000fe400078e0207 */
[----:B------:R-:W-:-:S04]  /*30f0*/  IMAD.WIDE R24, R6, 0xc0, R24 ;  /* 0x000000c006187825 */ /* 0x000fc800078e0218 */
[----:B------:R-:W-:Y:S02]  /*3100*/  IMAD.IADD R33, R14, 0x1, -R33 ;  /* 0x000000010e217824 */ /* 0x000fe400078e0a21 */
[----:B------:R-:W-:Y:S01]  /*3110*/  IMAD.MOV.U32 R32, RZ, RZ, -0x1 ;  /* 0xffffffffff207424 */ /* 0x000fe200078e00ff */
[----:B------:R-:W-:Y:S06]  /*3120*/  @P0 BRA `(.L_x_32) ;  /* 0x0000004800040947 */ /* 0x000fec0003800000 */
[----:B------:R-:W0:Y:S01]  /*3130*/  LDC.64 R30, c[0x0][0x5c8] ;  /* 0x00017200ff1e7b82 */ /* 0x000e220000000a00 */
[----:B------:R-:W-:Y:S01]  /*3140*/  ULDC.64 UR6, c[0x0][0x5c0] ;  /* 0x0001700000067ab9 */ /* 0x000fe20000000a00 */
[----:B------:R-:W-:Y:S01]  /*3150*/  BSSY B0, `(.L_x_32) ;  /* 0x000047e000007945 */ /* 0x000fe20003800000 */
[-C--:B0-----:R-:W-:Y:S01]  /*3160*/  IMAD R6, R25, R30.reuse, RZ ;  /* 0x0000001e19067224 */ /* 0x081fe200078e02ff */
[----:B------:R-:W-:Y:S01]  /*3170*/  SHF.L.U64.HI R28, R30, 0x7, R31 ;  /* 0x000000071e1c7819 */ /* 0x000fe2000001021f */
[----:B------:R-:W-:-:S04]  /*3180*/  IMAD.WIDE.U32 R10, R24, R30, R10 ;  /* 0x0000001e180a7225 */ /* 0x000fc800078e000a */
[----:B------:R-:W-:Y:S01]  /*3190*/  IMAD R13, R24, R31, R6 ;  /* 0x0000001f180d7224 */ /* 0x000fe200078e0206 */
[----:B------:R-:W-:Y:S01]  /*31a0*/  IADD3 R14, P4, R10, UR6, RZ ;  /* 0x000000060a0e7c10 */ /* 0x000fe2000ff9e0ff */
[C---:B------:R-:W-:Y:S01]  /*31b0*/  IMAD.SHL.U32 R7, R30.reuse, 0x80, RZ ;  /* 0x000000801e077824 */ /* 0x040fe200078e00ff */
[----:B------:R-:W-:Y:S01]  /*31c0*/  LEA R6, P2, R30, R10, 0x3 ;  /* 0x0000000a1e067211 */ /* 0x000fe200078418ff */
[----:B------:R-:W-:-:S03]  /*31d0*/  IMAD.IADD R13, R11, 0x1, R13 ;  /* 0x000000010b0d7824 */ /* 0x000fc600078e020d */
[----:B------:R-:W-:Y:S02]  /*31e0*/  IADD3 R10, P1, P0, R10, UR6, R7 ;  /* 0x000000060a0a7c10 */ /* 0x000fe4000f83e007 */
[----:B------:R-:W-:Y:S02]  /*31f0*/  IADD3.X R15, R13, UR7, RZ, P4, !PT ;  /* 0x000000070d0f7c10 */ /* 0x000fe4000a7fe4ff */
[----:B---3-5:R-:W-:Y:S02]  /*3200*/  FSETP.NEU.AND P4, PT, R9, RZ, PT ;  /* 0x000000ff0900720b */ /* 0x028fe40003f8d000 */
[----:B------:R-:W-:Y:S02]  /*3210*/  LEA.HI.X R29, R30, R13, R31, 0x3, P2 ;  /* 0x0000000d1e1d7211 */ /* 0x000fe400010f1c1f */
[C---:B------:R-:W-:Y:S02]  /*3220*/  IADD3 R12, P2, R6.reuse, UR6, RZ ;  /* 0x00000006060c7c10 */ /* 0x040fe4000ff5e0ff */
[----:B------:R-:W-:-:S02]  /*3230*/  IADD3 R6, P5, P6, R6, UR6, R7 ;  /* 0x0000000606067c10 */ /* 0x000fc4000febe007 */
[--C-:B------:R-:W-:Y:S02]  /*3240*/  IADD3.X R11, R13, UR7, R28.reuse, P1, P0 ;  /* 0x000000070d0b7c10 */ /* 0x100fe40008fe041c */
[C---:B------:R-:W-:Y:S02]  /*3250*/  IADD3.X R13, R29.reuse, UR7, RZ, P2, !PT ;  /* 0x000000071d0d7c10 */ /* 0x040fe400097fe4ff */
[----:B------:R-:W-:Y:S01]  /*3260*/  IADD3.X R7, R29, UR7, R28, P5, P6 ;  /* 0x000000071d077c10 */ /* 0x000fe2000afec41c */
[----:B------:R-:W-:Y:S06]  /*3270*/  @!P4 BRA `(.L_x_33) ;  /* 0x00000034009cc947 */ /* 0x000fec0003800000 */
[----:B------:R-:W-:Y:S01]  /*3280*/  ULDC.64 UR6, c[0x0][0x5b8] ;  /* 0x00016e0000067ab9 */ /* 0x000fe20000000a00 */
[----:B------:R-:W-:Y:S01]  /*3290*/  ISETP.GE.AND P0, PT, R34, 0x1, PT ;  /* 0x000000012200780c */ /* 0x000fe20003f06270 */
[----:B------:R-:W-:Y:S01]  /*32a0*/  IMAD R28, R35, UR6, RZ ;  /* 0x00000006231c7c24 */ /* 0x000fe2000f8e02ff */
[----:B------:R-:W-:Y:S01]  /*32b0*/  ULDC.64 UR10, c[0x0][0x5a8] ;  /* 0x00016a00000a7ab9 */ /* 0x000fe20000000a00 */
[----:B------:R-:W-:Y:S01]  /*32c0*/  IMAD.WIDE.U32 R26, R5, UR6, R26 ;  /* 0x00000006051a7c25 */ /* 0x000fe2000f8e001a */
[----:B------:R-:W-:Y:S01]  /*32d0*/  ISETP.LT.OR P4, PT, R33, 0x1, !P0 ;  /* 0x000000012100780c */ /* 0x000fe20004781670 */
[----:B------:R-:W-:Y:S02]  /*32e0*/  BSSY B1, `(.L_x_34) ;  /* 0x000000c000017945 */ /* 0x000fe40003800000 */
[----:B------:R-:W-:Y:S01]  /*32f0*/  IMAD R5, R5, UR7, R28 ;  /* 0x0000000705057c24 */ /* 0x000fe2000f8e021c */
[----:B------:R-:W-:-:S03]  /*3300*/  ULDC.64 UR6, c[0x0][0x5b0] ;  /* 0x00016c0000067ab9 */ /* 0x000fc60000000a00 */
[----:B------:R-:W-:Y:S02]  /*3310*/  IMAD.IADD R27, R27, 0x1, R5 ;  /* 0x000000011b1b7824 */ /* 0x000fe400078e0205 */
[----:B------:R-:W-:Y:S02]  /*3320*/  IMAD R5, R25, UR6, RZ ;  /* 0x0000000619057c24 */ /* 0x000fe4000f8e02ff */
[----:B------:R-:W-:-:S04]  /*3330*/  IMAD.WIDE.U32 R28, R24, UR6, R26 ;  /* 0x00000006181c7c25 */ /* 0x000fc8000f8e001a */
[----:B------:R-:W-:Y:S01]  /*3340*/  IMAD R5, R24, UR7, R5 ;  /* 0x0000000718057c24 */ /* 0x000fe2000f8e0205 */
[----:B------:R-:W-:-:S04]  /*3350*/  IADD3 R28, P1, R28, UR10, RZ ;  /* 0x0000000a1c1c7c10 */ /* 0x000fc8000ff3e0ff */
[--C-:B------:R-:W-:Y:S02]  /*3360*/  IADD3.X R29, R29, UR11, R5.reuse, P1, !PT ;  /* 0x0000000b1d1d7c10 */ /* 0x100fe40008ffe405 */
[----:B------:R-:W-:Y:S01]  /*3370*/  PRMT R5, RZ, 0x7610, R5 ;  /* 0x00007610ff057816 */ /* 0x000fe20000000005 */
[----:B------:R-:W-:Y:S06]  /*3380*/  @P4 BRA `(.L_x_35) ;  /* 0x0000000000044947 */ /* 0x000fec0003800000 */
[----:B------:R0:W5:Y:S02]  /*3390*/  LDG.E.U8 R5, desc[UR16][R28.64] ;  /* 0x000000101c057981 */ /* 0x000164000c1e1100 */
.L_x_35:
[----:B------:R-:W-:Y:S05]  /*33a0*/  BSYNC B1 ;  /* 0x0000000000017941 */ /* 0x000fea0003800000 */
.L_x_34:
[----:B-----5:R-:W-:Y:S01]  /*33b0*/  LOP3.LUT R5, R5, 0xff, RZ, 0xc0, !PT ;  /* 0x000000ff05057812 */ /* 0x020fe200078ec0ff */
[----:B------:R-:W-:Y:S01]  /*33c0*/  BSSY B1, `(.L_x_36) ;  /* 0x000000b000017945 */ /* 0x000fe20003800000 */
[----:B------:R-:W-:Y:S02]  /*33d0*/  ISETP.LT.OR P2, PT, R33, 0x2, !P0 ;  /* 0x000000022100780c */ /* 0x000fe40004741670 */
[----:B------:R-:W-:-:S05]  /*33e0*/  F2FP.F16.E4M3.UNPACK_B R5, R5 ;  /* 0x00000005ff05723e */ /* 0x000fca00020006ff */
[----:B------:R-:W-:Y:S01]  /*33f0*/  HADD2.F32 R30, -RZ, R5.H0_H0 ;  /* 0x20000005ff1e7230 */ /* 0x000fe20000004100 */
[----:B------:R-:W-:-:S04]  /*3400*/  PRMT R5, RZ, 0x7610, R5 ;  /* 0x00007610ff057816 */ /* 0x000fc80000000005 */
[----:B------:R-:W-:-:S04]  /*3410*/  FMUL R30, R30, R9 ;  /* 0x000000091e1e7220 */ /* 0x000fc80000400000 */
[----:B--2---:R-:W-:-:S05]  /*3420*/  FFMA R30, R145, R8, R30 ;  /* 0x00000008911e7223 */ /* 0x004fca000000001e */
[----:B------:R-:W-:-:S05]  /*3430*/  F2FP.SATFINITE.E4M3.F32.PACK_AB_MERGE_C R31, RZ, R30, RZ ;  /* 0x0000001eff1f723e */ /* 0x000fca00048070ff */
[----:B------:R1:W-:Y:S01]  /*3440*/  @!P4 STG.E.U8 desc[UR16][R14.64], R31 ;  /* 0x0000001f0e00c986 */ /* 0x0003e2000c101110 */
[----:B------:R-:W-:Y:S05]  /*3450*/  @P2 BRA `(.L_x_37) ;  /* 0x0000000000042947 */ /* 0x000fea0003800000 */
[----:B------:R2:W5:Y:S02]  /*3460*/  LDG.E.U8 R5, desc[UR16][R28.64+0x1] ;  /* 0x000001101c057981 */ /* 0x000564000c1e1100 */
.L_x_37:
[----:B------:R-:W-:Y:S05]  /*3470*/  BSYNC B1 ;  /* 0x0000000000017941 */ /* 0x000fea0003800000 */
.L_x_36:
[----:B-----5:R-:W-:Y:S01]  /*3480*/  LOP3.LUT R5, R5, 0xff, RZ, 0xc0, !PT ;  /* 0x000000ff05057812 */ /* 0x020fe200078ec0ff */
[----:B------:R-:W-:Y:S01]  /*3490*/  BSSY B1, `(.L_x_38) ;  /* 0x0000013000017945 */ /* 0x000fe20003800000 */
[----:B------:R-:W-:Y:S02]  /*34a0*/  IADD3 R35, P1, R24, 0x8, RZ ;  /* 0x0000000818237810 */ /* 0x000fe40007f3e0ff */
[----:B------:R-:W-:-:S03]  /*34b0*/  F2FP.F16.E4M3.UNPACK_B R5, R5 ;  /* 0x00000005ff05723e */ /* 0x000fc600020006ff */
[----:B-1----:R-:W-:Y:S01]  /*34c0*/  IMAD.X R31, RZ, RZ, R25, P1 ;  /* 0x000000ffff1f7224 */ /* 0x002fe200008e0619 */
[----:B------:R-:W-:Y:S01]  /*34d0*/  ISETP.GE.AND P1, PT, R34, 0x9, PT ;  /* 0x000000092200780c */ /* 0x000fe20003f26270 */
[----:B------:R-:W-:Y:S02]  /*34e0*/  HADD2.F32 R30, -RZ, R5.H0_H0 ;  /* 0x20000005ff1e7230 */ /* 0x000fe40000004100 */
[----:B------:R-:W-:Y:S01]  /*34f0*/  IMAD R36, R31, UR6, RZ ;  /* 0x000000061f247c24 */ /* 0x000fe2000f8e02ff */
[----:B------:R-:W-:Y:S02]  /*3500*/  ISETP.LT.OR P5, PT, R33, 0x1, !P1 ;  /* 0x000000012100780c */ /* 0x000fe40004fa1670 */
[----:B------:R-:W-:Y:S01]  /*3510*/  FMUL R5, R30, R9 ;  /* 0x000000091e057220 */ /* 0x000fe20000400000 */
[----:B------:R-:W-:-:S04]  /*3520*/  IMAD.WIDE.U32 R30, R35, UR6, R26 ;  /* 0x00000006231e7c25 */ /* 0x000fc8000f8e001a */
[----:B------:R-:W-:Y:S01]  /*3530*/  FFMA R5, R140, R8, R5 ;  /* 0x000000088c057223 */ /* 0x000fe20000000005 */
[----:B------:R-:W-:Y:S01]  /*3540*/  IMAD R35, R35, UR7, R36 ;  /* 0x0000000723237c24 */ /* 0x000fe2000f8e0224 */
[----:B------:R-:W-:-:S03]  /*3550*/  IADD3 R30, P4, R30, UR10, RZ ;  /* 0x0000000a1e1e7c10 */ /* 0x000fc6000ff9e0ff */
[----:B------:R-:W-:Y:S02]  /*3560*/  F2FP.SATFINITE.E4M3.F32.PACK_AB_MERGE_C R37, RZ, R5, RZ ;  /* 0x00000005ff25723e */ /* 0x000fe400048070ff */
[----:B------:R-:W-:Y:S02]  /*3570*/  IADD3.X R31, R31, UR11, R35, P4, !PT ;  /* 0x0000000b1f1f7c10 */ /* 0x000fe4000a7fe423 */
[----:B------:R-:W-:Y:S01]  /*3580*/  PRMT R5, RZ, 0x7610, R5 ;  /* 0x00007610ff057816 */ /* 0x000fe20000000005 */
[----:B------:R1:W-:Y:S01]  /*3590*/  @!P2 STG.E.U8 desc[UR16][R14.64+0x1], R37 ;  /* 0x000001250e00a986 */ /* 0x0003e2000c101110 */
[----:B------:R-:W-:Y:S05]  /*35a0*/  @P5 BRA `(.L_x_39) ;  /* 0x0000000000045947 */ /* 0x000fea0003800000 */
[----:B------:R3:W5:Y:S02]  /*35b0*/  LDG.E.U8 R5, desc[UR16][R30.64] ;  /* 0x000000101e057981 */ /* 0x000764000c1e1100 */
.L_x_39:
[----:B------:R-:W-:Y:S05]  /*35c0*/  BSYNC B1 ;  /* 0x0000000000017941 */ /* 0x000fea0003800000 */
.L_x_38:
[----:B-----5:R-:W-:Y:S01]  /*35d0*/  LOP3.LUT R5, R5, 0xff, RZ, 0xc0, !PT ;  /* 0x000000ff05057812 */ /* 0x020fe200078ec0ff */
[----:B------:R-:W-:Y:S01]  /*35e0*/  BSSY B1, `(.L_x_40) ;  /* 0x000000b000017945 */ /* 0x000fe20003800000 */
[----:B------:R-:W-:Y:S02]  /*35f0*/  ISETP.LT.OR P2, PT, R33, 0x2, !P1 ;  /* 0x000000022100780c */ /* 0x000fe40004f41670 */
[----:B------:R-:W-:-:S05]  /*3600*/  F2FP.F16.E4M3.UNPACK_B R5, R5 ;  /* 0x00000005ff05723e */ /* 0x000fca00020006ff */
[----:B------:R-:W-:Y:S01]  /*3610*/  HADD2.F32 R36, -RZ, R5.H0_H0 ;  /* 0x20000005ff247230 */ /* 0x000fe20000004100 */
[----:B------:R-:W-:-:S04]  /*3620*/  PRMT R5, RZ, 0x7610, R5 ;  /* 0x00007610ff057816 */ /* 0x000fc80000000005 */
[----:B------:R-:W-:-:S04]  /*3630*/  FMUL R36, R36, R9 ;  /* 0x0000000924247220 */ /* 0x000fc80000400000 */
[----:B------:R-:W-:-:S05]  /*3640*/  FFMA R36, R143, R8, R36 ;  /* 0x000000088f247223 */ /* 0x000fca0000000024 */
[----:B------:R-:W-:-:S05]  /*3650*/  F2FP.SATFINITE.E4M3.F32.PACK_AB_MERGE_C R35, RZ, R36, RZ ;  /* 0x00000024ff23723e */ /* 0x000fca00048070ff */
[----:B------:R4:W-:Y:S01]  /*3660*/  @!P5 STG.E.U8 desc[UR16][R12.64], R35 ;  /* 0x000000230c00d986 */ /* 0x0009e2000c101110 */
[----:B------:R-:W-:Y:S05]  /*3670*/  @P2 BRA `(.L_x_41) ;  /* 0x0000000000042947 */ /* 0x000fea0003800000 */
[----:B------:R0:W5:Y:S02]  /*3680*/  LDG.E.U8 R5, desc[UR16][R30.64+0x1] ;  /* 0x000001101e057981 */ /* 0x000164000c1e1100 */
.L_x_41:
[----:B------:R-:W-:Y:S05]  /*3690*/  BSYNC B1 ;  /* 0x0000000000017941 */ /* 0x000fea0003800000 */
.L_x_40:
[----:B-----5:R-:W-:Y:S01]  /*36a0*/  LOP3.LUT R5, R5, 0xff, RZ, 0xc0, !PT ;  /* 0x000000ff05057812 */ /* 0x020fe200078ec0ff */
[----:B------:R-:W-:Y:S01]  /*36b0*/  BSSY B1, `(.L_x_42) ;  /* 0x000000b000017945 */ /* 0x000fe20003800000 */
[----:B------:R-:W-:Y:S02]  /*36c0*/  ISETP.LT.OR P4, PT, R33, 0x9, !P0 ;  /* 0x000000092100780c */ /* 0x000fe40004781670 */
[----:B------:R-:W-:-:S05]  /*36d0*/  F2FP.F16.E4M3.UNPACK_B R5, R5 ;  /* 0x00000005ff05723e */ /* 0x000fca00020006ff */
[----:B------:R-:W-:-:S05]  /*36e0*/  HADD2.F32 R36, -RZ, R5.H0_H0 ;  /* 0x20000005ff247230 */ /* 0x000fca0000004100 */
[----:B------:R-:W-:-:S04]  /*36f0*/  FMUL R5, R36, R9 ;  /* 0x0000000924057220 */ /* 0x000fc80000400000 */
[----:B------:R-:W-:-:S05]  /*3700*/  FFMA R5, R138, R8, R5 ;  /* 0x000000088a057223 */ /* 0x000fca0000000005 */
[----:B----4-:R-:W-:Y:S02]  /*3710*/  F2FP.SATFINITE.E4M3.F32.PACK_AB_MERGE_C R35, RZ, R5, RZ ;  /* 0x00000005ff23723e */ /* 0x010fe400048070ff */
[----:B------:R-:W-:-:S03]  /*3720*/  PRMT R5, RZ, 0x7610, R5 ;  /* 0x00007610ff057816 */ /* 0x000fc60000000005 */
[----:B------:R4:W-:Y:S01]  /*3730*/  @!P2 STG.E.U8 desc[UR16][R12.64+0x1], R35 ;  /* 0x000001230c00a986 */ /* 0x0009e2000c101110 */
[----:B------:R-:W-:Y:S05]  /*3740*/  @P4 BRA `(.L_x_43) ;  /* 0x0000000000044947 */ /* 0x000fea0003800000 */
[----:B------:R0:W5:Y:S02]  /*3750*/  LDG.E.U8 R5, desc[UR16][R28.64+0x8] ;  /* 0x000008101c057981 */ /* 0x000164000c1e1100 */
.L_x_43:
[----:B------:R-:W-:Y:S05]  /*3760*/  BSYNC B1 ;  /* 0x0000000000017941 */ /* 0x000fea0003800000 */
.L_x_42:
        /* <DEDUP_REMOVED lines=8> */
[----:B----4-:R-:W-:-:S05]  /*37f0*/  F2FP.SATFINITE.E4M3.F32.PACK_AB_MERGE_C R35, RZ, R36, RZ ;  /* 0x00000024ff23723e */ /* 0x010fca00048070ff */
[----:B------:R4:W-:Y:S01]  /*3800*/  @!P4 STG.E.U8 desc[UR16][R14.64+0x8], R35 ;  /* 0x000008230e00c986 */ /* 0x0009e2000c101110 */
[----:B------:R-:W-:Y:S05]  /*3810*/  @P2 BRA `(.L_x_45) ;  /* 0x0000000000042947 */ /* 0x000fea0003800000 */
[----:B------:R0:W5:Y:S02]  /*3820*/  LDG.E.U8 R5, desc[UR16][R28.64+0x9] ;  /* 0x000009101c057981 */ /* 0x000164000c1e1100 */
.L_x_45:
[----:B------:R-:W-:Y:S05]  /*3830*/  BSYNC B1 ;  /* 0x0000000000017941 */ /* 0x000fea0003800000 */
.L_x_44:
        /* <DEDUP_REMOVED lines=12> */
.L_x_47:
[----:B------:R-:W-:Y:S05]  /*3900*/  BSYNC B1 ;  /* 0x0000000000017941 */ /* 0x000fea0003800000 */
.L_x_46:
        /* <DEDUP_REMOVED lines=12> */
.L_x_49:
[----:B------:R-:W-:Y:S05]  /*39d0*/  BSYNC B1 ;  /* 0x0000000000017941 */ /* 0x000fea0003800000 */
.L_x_48:
        /* <DEDUP_REMOVED lines=12> */
.L_x_51:
[----:B------:R-:W-:Y:S05]  /*3aa0*/  BSYNC B1 ;  /* 0x0000000000017941 */ /* 0x000fea0003800000 */
.L_x_50:
        /* <DEDUP_REMOVED lines=12> */
.L_x_53:
[----:B------:R-:W-:Y:S05]  /*3b70*/  BSYNC B1 ;  /* 0x0000000000017941 */ /* 0x000fea0003800000 */
.L_x_52:
        /* <DEDUP_REMOVED lines=12> */
.L_x_55:
[----:B------:R-:W-:Y:S05]  /*3c40*/  BSYNC B1 ;  /* 0x0000000000017941 */ /* 0x000fea0003800000 */
.L_x_54:
        /* <DEDUP_REMOVED lines=12> */
.L_x_57:
[----:B------:R-:W-:Y:S05]  /*3d10*/  BSYNC B1 ;  /* 0x0000000000017941 */ /* 0x000fea0003800000 */
.L_x_56:
        /* <DEDUP_REMOVED lines=12> */
.L_x_59:
[----:B------:R-:W-:Y:S05]  /*3de0*/  BSYNC B1 ;  /* 0x0000000000017941 */ /* 0x000fea0003800000 */
.L_x_58:
        /* <DEDUP_REMOVED lines=12> */
.L_x_61:
[----:B------:R-:W-:Y:S05]  /*3eb0*/  BSYNC B1 ;  /* 0x0000000000017941 */ /* 0x000fea0003800000 */
.L_x_60:
        /* <DEDUP_REMOVED lines=12> */
.L_x_63:
[----:B------:R-:W-:Y:S05]  /*3f80*/  BSYNC B1 ;  /* 0x0000000000017941 */ /* 0x000fea0003800000 */
.L_x_62:
        /* <DEDUP_REMOVED lines=12> */
.L_x_65:
[----:B------:R-:W-:Y:S05]  /*4050*/  BSYNC B1 ;  /* 0x0000000000017941 */ /* 0x000fea0003800000 */
.L_x_64:
        /* <DEDUP_REMOVED lines=12> */
.L_x_67:
[----:B------:R-:W-:Y:S05]  /*4120*/  BSYNC B1 ;  /* 0x0000000000017941 */ /* 0x000fea0003800000 */
.L_x_66:
        /* <DEDUP_REMOVED lines=12> */
.L_x_69:
[----:B------:R-:W-:Y:S05]  /*41f0*/  BSYNC B1 ;  /* 0x0000000000017941 */ /* 0x000fea0003800000 */
.L_x_68:
        /* <DEDUP_REMOVED lines=12> */
.L_x_71:
[----:B------:R-:W-:Y:S05]  /*42c0*/  BSYNC B1 ;  /* 0x0000000000017941 */ /* 0x000fea0003800000 */
.L_x_70:
        /* <DEDUP_REMOVED lines=12> */
.L_x_73:
[----:B------:R-:W-:Y:S05]  /*4390*/  BSYNC B1 ;  /* 0x0000000000017941 */ /* 0x000fea0003800000 */
.L_x_72:
        /* <DEDUP_REMOVED lines=12> */
.L_x_75:
[----:B------:R-:W-:Y:S05]  /*4460*/  BSYNC B1 ;  /* 0x0000000000017941 */ /* 0x000fea0003800000 */
.L_x_74:
        /* <DEDUP_REMOVED lines=12> */
.L_x_77:
[----:B------:R-:W-:Y:S05]  /*4530*/  BSYNC B1 ;  /* 0x0000000000017941 */ /* 0x000fea0003800000 */
.L_x_76:
        /* <DEDUP_REMOVED lines=12> */
.L_x_79:
[----:B------:R-:W-:Y:S05]  /*4600*/  BSYNC B1 ;  /* 0x0000000000017941 */ /* 0x000fea0003800000 */
.L_x_78:
        /* <DEDUP_REMOVED lines=12> */
.L_x_81:
[----:B------:R-:W-:Y:S05]  /*46d0*/  BSYNC B1 ;  /* 0x0000000000017941 */ /* 0x000fea0003800000 */
.L_x_80:
        /* <DEDUP_REMOVED lines=12> */
.L_x_83:
[----:B------:R-:W-:Y:S05]  /*47a0*/  BSYNC B1 ;  /* 0x0000000000017941 */ /* 0x000fea0003800000 */
.L_x_82:
        /* <DEDUP_REMOVED lines=12> */
.L_x_85:
[----:B------:R-:W-:Y:S05]  /*4870*/  BSYNC B1 ;  /* 0x0000000000017941 */ /* 0x000fea0003800000 */
.L_x_84:
        /* <DEDUP_REMOVED lines=12> */
.L_x_87:
[----:B------:R-:W-:Y:S05]  /*4940*/  BSYNC B1 ;  /* 0x0000000000017941 */ /* 0x000fea0003800000 */
.L_x_86:
        /* <DEDUP_REMOVED lines=12> */
.L_x_89:
[----:B------:R-:W-:Y:S05]  /*4a10*/  BSYNC B1 ;  /* 0x0000000000017941 */ /* 0x000fea0003800000 */
.L_x_88:
        /* <DEDUP_REMOVED lines=12> */
.L_x_91:
[----:B------:R-:W-:Y:S05]  /*4ae0*/  BSYNC B1 ;  /* 0x0000000000017941 */ /* 0x000fea0003800000 */
.L_x_90:
        /* <DEDUP_REMOVED lines=12> */
.L_x_93:
[----:B------:R-:W-:Y:S05]  /*4bb0*/  BSYNC B1 ;  /* 0x0000000000017941 */ /* 0x000fea0003800000 */
.L_x_92:
[----:B-----5:R-:W-:Y:S01]  /*4bc0*/  LOP3.LUT R5, R5, 0xff, RZ, 0xc0, !PT ;  /* 0x000000ff05057812 */ /* 0x020fe200078ec0ff */
[----:B------:R-:W-:Y:S01]  /*4bd0*/  BSSY B1, `(.L_x_94) ;  /* 0x000000b000017945 */ /* 0x000fe20003800000 */
[----:B------:R-:W-:Y:S02]  /*4be0*/  ISETP.LT.OR P2, PT, R33, 0x39, !P1 ;  /* 0x000000392100780c */ /* 0x000fe40004f41670 */
[----:B------:R-:W-:-:S05]  /*4bf0*/  F2FP.F16.E4M3.UNPACK_B R5, R5 ;  /* 0x00000005ff05723e */ /* 0x000fca00020006ff */
[----:B0-2---:R-:W-:-:S05]  /*4c00*/  HADD2.F32 R28, -RZ, R5.H0_H0 ;  /* 0x20000005ff1c7230 */ /* 0x005fca0000004100 */
[----:B------:R-:W-:-:S04]  /*4c10*/  FMUL R5, R28, R9 ;  /* 0x000000091c057220 */ /* 0x000fc80000400000 */
[----:B------:R-:W-:-:S05]  /*4c20*/  FFMA R5, R112, R8, R5 ;  /* 0x0000000870057223 */ /* 0x000fca0000000005 */
[----:B------:R-:W-:Y:S02]  /*4c30*/  F2FP.SATFINITE.E4M3.F32.PACK_AB_MERGE_C R29, RZ, R5, RZ ;  /* 0x00000005ff1d723e */ /* 0x000fe400048070ff */
[----:B------:R-:W-:-:S03]  /*4c40*/  PRMT R5, RZ, 0x7610, R5 ;  /* 0x00007610ff057816 */ /* 0x000fc60000000005 */
[----:B------:R0:W-:Y:S01]  /*4c50*/  @!P0 STG.E.U8 desc[UR16][R14.64+0x39], R29 ;  /* 0x0000391d0e008986 */ /* 0x0001e2000c101110 */
[----:B------:R-:W-:Y:S05]  /*4c60*/  @P2 BRA `(.L_x_95) ;  /* 0x0000000000042947 */ /* 0x000fea0003800000 */
[----:B------:R2:W5:Y:S02]  /*4c70*/  LDG.E.U8 R5, desc[UR16][R30.64+0x38] ;  /* 0x000038101e057981 */ /* 0x000564000c1e1100 */
.L_x_95:
[----:B------:R-:W-:Y:S05]  /*4c80*/  BSYNC B1 ;  /* 0x0000000000017941 */ /* 0x000fea0003800000 */
.L_x_94:
[----:B-----5:R-:W-:Y:S01]  /*4c90*/  LOP3.LUT R5, R5, 0xff, RZ, 0xc0, !PT ;  /* 0x000000ff05057812 */ /* 0x020fe200078ec0ff */
[----:B------:R-:W-:Y:S01]  /*4ca0*/  BSSY B1, `(.L_x_96) ;  /* 0x000000b000017945 */ /* 0x000fe20003800000 */
[----:B------:R-:W-:Y:S02]  /*4cb0*/  ISETP.LT.OR P1, PT, R33, 0x3a, !P1 ;  /* 0x0000003a2100780c */ /* 0x000fe40004f21670 */
[----:B------:R-:W-:-:S05]  /*4cc0*/  F2FP.F16.E4M3.UNPACK_B R5, R5 ;  /* 0x00000005ff05723e */ /* 0x000fca00020006ff */
[----:B01--4-:R-:W-:Y:S01]  /*4cd0*/  HADD2.F32 R14, -RZ, R5.H0_H0 ;  /* 0x20000005ff0e7230 */ /* 0x013fe20000004100 */
[----:B------:R-:W-:-:S04]  /*4ce0*/  PRMT R5, RZ, 0x7610, R5 ;  /* 0x00007610ff057816 */ /* 0x000fc80000000005 */
[----:B------:R-:W-:-:S04]  /*4cf0*/  FMUL R14, R14, R9 ;  /* 0x000000090e0e7220 */ /* 0x000fc80000400000 */
[----:B------:R-:W-:-:S05]  /*4d00*/  FFMA R14, R115, R8, R14 ;  /* 0x00000008730e7223 */ /* 0x000fca000000000e */
[----:B------:R-:W-:-:S05]  /*4d10*/  F2FP.SATFINITE.E4M3.F32.PACK_AB_MERGE_C R15, RZ, R14, RZ ;  /* 0x0000000eff0f723e */ /* 0x000fca00048070ff */
[----:B------:R0:W-:Y:S01]  /*4d20*/  @!P2 STG.E.U8 desc[UR16][R12.64+0x38], R15 ;  /* 0x0000380f0c00a986 */ /* 0x0001e2000c101110 */
[----:B------:R-:W-:Y:S05]  /*4d30*/  @P1 BRA `(.L_x_97) ;  /* 0x0000000000041947 */ /* 0x000fea0003800000 */
[----:B------:R1:W5:Y:S02]  /*4d40*/  LDG.E.U8 R5, desc[UR16][R30.64+0x39] ;  /* 0x000039101e057981 */ /* 0x000364000c1e1100 */
.L_x_97:
[----:B------:R-:W-:Y:S05]  /*4d50*/  BSYNC B1 ;  /* 0x0000000000017941 */ /* 0x000fea0003800000 */
.L_x_96:
[----:B-----5:R-:W-:Y:S01]  /*4d60*/  LOP3.LUT R5, R5, 0xff, RZ, 0xc0, !PT ;  /* 0x000000ff05057812 */ /* 0x020fe200078ec0ff */
[----:B------:R-:W-:Y:S01]  /*4d70*/  BSSY B1, `(.L_x_98) ;  /* 0x0000013000017945 */ /* 0x000fe20003800000 */
[----:B------:R-:W-:Y:S02]  /*4d80*/  IADD3 R29, P0, R24, 0x80, RZ ;  /* 0x00000080181d7810 */ /* 0x000fe40007f1e0ff */
[----:B------:R-:W-:-:S03]  /*4d90*/  F2FP.F16.E4M3.UNPACK_B R5, R5 ;  /* 0x00000005ff05723e */ /* 0x000fc600020006ff */
[----:B0-----:R-:W-:Y:S01]  /*4da0*/  IMAD.X R15, RZ, RZ, R25, P0 ;  /* 0x000000ffff0f7224 */ /* 0x001fe200000e0619 */
        /* <DEDUP_REMOVED lines=9> */
[----:B-123--:R-:W-:Y:S02]  /*4e40*/  F2FP.SATFINITE.E4M3.F32.PACK_AB_MERGE_C R31, RZ, R5, RZ ;  /* 0x00000005ff1f723e */ /* 0x00efe400048070ff */
[----:B------:R-:W-:Y:S02]  /*4e50*/  IADD3.X R15, R15, UR11, R29, P2, !PT ;  /* 0x0000000b0f0f7c10 */ /* 0x000fe400097fe41d */
[----:B------:R-:W-:Y:S01]  /*4e60*/  PRMT R5, RZ, 0x7610, R5 ;  /* 0x00007610ff057816 */ /* 0x000fe20000000005 */
[----:B------:R0:W-:Y:S01]  /*4e70*/  @!P1 STG.E.U8 desc[UR16][R12.64+0x39], R31 ;  /* 0x0000391f0c009986 */ /* 0x0001e2000c101110 */
[----:B------:R-:W-:Y:S05]  /*4e80*/  @P4 BRA `(.L_x_99) ;  /* 0x0000000000044947 */ /* 0x000fea0003800000 */
[----:B------:R1:W5:Y:S02]  /*4e90*/  LDG.E.U8 R5, desc[UR16][R14.64] ;  /* 0x000000100e057981 */ /* 0x000364000c1e1100 */
.L_x_99:
[----:B------:R-:W-:Y:S05]  /*4ea0*/  BSYNC B1 ;  /* 0x0000000000017941 */ /* 0x000fea0003800000 */
.L_x_98:
[----:B-----5:R-:W-:Y:S01]  /*4eb0*/  LOP3.LUT R5, R5, 0xff, RZ, 0xc0, !PT ;  /* 0x000000ff05057812 */ /* 0x020fe200078ec0ff */
[----:B------:R-:W-:Y:S01]  /*4ec0*/  BSSY B1, `(.L_x_100) ;  /* 0x000000b000017945 */ /* 0x000fe20003800000 */
[----:B------:R-:W-:Y:S02]  /*4ed0*/  ISETP.LT.OR P2, PT, R33, 0x2, !P0 ;  /* 0x000000022100780c */ /* 0x000fe40004741670 */
[----:B------:R-:W-:-:S05]  /*4ee0*/  F2FP.F16.E4M3.UNPACK_B R5, R5 ;  /* 0x00000005ff05723e */ /* 0x000fca00020006ff */
[----:B0-----:R-:W-:Y:S01]  /*4ef0*/  HADD2.F32 R12, -RZ, R5.H0_H0 ;  /* 0x20000005ff0c7230 */ /* 0x001fe20000004100 */
[----:B------:R-:W-:-:S04]  /*4f00*/  PRMT R5, RZ, 0x7610, R5 ;  /* 0x00007610ff057816 */ /* 0x000fc80000000005 */
[----:B------:R-:W-:-:S04]  /*4f10*/  FMUL R12, R12, R9 ;  /* 0x000000090c0c7220 */ /* 0x000fc80000400000 */
[----:B------:R-:W-:-:S05]  /*4f20*/  FFMA R12, R113, R8, R12 ;  /* 0x00000008710c7223 */ /* 0x000fca000000000c */
[----:B------:R-:W-:-:S05]  /*4f30*/  F2FP.SATFINITE.E4M3.F32.PACK_AB_MERGE_C R13, RZ, R12, RZ ;  /* 0x0000000cff0d723e */ /* 0x000fca00048070ff */
[----:B------:R0:W-:Y:S01]  /*4f40*/  @!P4 STG.E.U8 desc[UR16][R10.64], R13 ;  /* 0x0000000d0a00c986 */ /* 0x0001e2000c101110 */
[----:B------:R-:W-:Y:S05]  /*4f50*/  @P2 BRA `(.L_x_101) ;  /* 0x0000000000042947 */ /* 0x000fea0003800000 */
[----:B------:R2:W5:Y:S02]  /*4f60*/  LDG.E.U8 R5, desc[UR16][R14.64+0x1] ;  /* 0x000001100e057981 */ /* 0x000564000c1e1100 */
.L_x_101:
[----:B------:R-:W-:Y:S05]  /*4f70*/  BSYNC B1 ;  /* 0x0000000000017941 */ /* 0x000fea0003800000 */
.L_x_100:
[----:B-----5:R-:W-:Y:S01]  /*4f80*/  LOP3.LUT R5, R5, 0xff, RZ, 0xc0, !PT ;  /* 0x000000ff05057812 */ /* 0x020fe200078ec0ff */
[----:B------:R-:W-:Y:S01]  /*4f90*/  BSSY B1, `(.L_x_102) ;  /* 0x0000013000017945 */ /* 0x000fe20003800000 */
[----:B0-----:R-:W-:Y:S02]  /*4fa0*/  IADD3 R13, P1, R24, 0x88, RZ ;  /* 0x00000088180d7810 */ /* 0x001fe40007f3e0ff */
[----:B------:R-:W-:-:S03]  /*4fb0*/  F2FP.F16.E4M3.UNPACK_B R5, R5 ;  /* 0x00000005ff05723e */ /* 0x000fc600020006ff */
[----:B------:R-:W-:Y:S01]  /*4fc0*/  IMAD.X R24, RZ, RZ, R25, P1 ;  /* 0x000000ffff187224 */ /* 0x000fe200008e0619 */
[----:B------:R-:W-:Y:S01]  /*4fd0*/  ISETP.GE.AND P1, PT, R34, 0x89, PT ;  /* 0x000000892200780c */ /* 0x000fe20003f26270 */
[----:B------:R-:W-:Y:S02]  /*4fe0*/  HADD2.F32 R12, -RZ, R5.H0_H0 ;  /* 0x20000005ff0c7230 */ /* 0x000fe40000004100 */
[----:B------:R-:W-:Y:S01]  /*4ff0*/  IMAD R24, R24, UR6, RZ ;  /* 0x0000000618187c24 */ /* 0x000fe2000f8e02ff */
[----:B------:R-:W-:Y:S01]  /*5000*/  ISETP.LT.OR P5, PT, R33, 0x1, !P1 ;  /* 0x000000012100780c */ /* 0x000fe20004fa1670 */
[----:B------:R-:W-:-:S04]  /*5010*/  IMAD.WIDE.U32 R26, R13, UR6, R26 ;  /* 0x000000060d1a7c25 */ /* 0x000fc8000f8e001a */
[----:B------:R-:W-:Y:S01]  /*5020*/  FMUL R5, R12, R9 ;  /* 0x000000090c057220 */ /* 0x000fe20000400000 */
[----:B------:R-:W-:-:S03]  /*5030*/  IMAD R13, R13, UR7, R24 ;  /* 0x000000070d0d7c24 */ /* 0x000fc6000f8e0218 */
[----:B------:R-:W-:Y:S01]  /*5040*/  FFMA R5, R108, R8, R5 ;  /* 0x000000086c057223 */ /* 0x000fe20000000005 */
[----:B------:R-:W-:-:S04]  /*5050*/  IADD3 R12, P4, R26, UR10, RZ ;  /* 0x0000000a1a0c7c10 */ /* 0x000fc8000ff9e0ff */
[----:B------:R-:W-:Y:S02]  /*5060*/  F2FP.SATFINITE.E4M3.F32.PACK_AB_MERGE_C R25, RZ, R5, RZ ;  /* 0x00000005ff19723e */ /* 0x000fe400048070ff */
[----:B------:R-:W-:Y:S02]  /*5070*/  IADD3.X R13, R27, UR11, R13, P4, !PT ;  /* 0x0000000b1b0d7c10 */ /* 0x000fe4000a7fe40d */
[----:B------:R-:W-:Y:S01]  /*5080*/  PRMT R5, RZ, 0x7610, R5 ;  /* 0x00007610ff057816 */ /* 0x000fe20000000005 */
[----:B------:R0:W-:Y:S01]  /*5090*/  @!P2 STG.E.U8 desc[UR16][R10.64+0x1], R25 ;  /* 0x000001190a00a986 */ /* 0x0001e2000c101110 */
[----:B------:R-:W-:Y:S05]  /*50a0*/  @P5 BRA `(.L_x_103) ;  /* 0x0000000000045947 */ /* 0x000fea0003800000 */
[----:B------:R3:W5:Y:S02]  /*50b0*/  LDG.E.U8 R5, desc[UR16][R12.64] ;  /* 0x000000100c057981 */ /* 0x000764000c1e1100 */
.L_x_103:
[----:B------:R-:W-:Y:S05]  /*50c0*/  BSYNC B1 ;  /* 0x0000000000017941 */ /* 0x000fea0003800000 */
.L_x_102:
        /* <DEDUP_REMOVED lines=8> */
[----:B0-----:R-:W-:-:S05]  /*5150*/  F2FP.SATFINITE.E4M3.F32.PACK_AB_MERGE_C R25, RZ, R24, RZ ;  /* 0x00000018ff19723e */ /* 0x001fca00048070ff */
[----:B------:R0:W-:Y:S01]  /*5160*/  @!P5 STG.E.U8 desc[UR16][R6.64], R25 ;  /* 0x000000190600d986 */ /* 0x0001e2000c101110 */
[----:B------:R-:W-:Y:S05]  /*5170*/  @P2 BRA `(.L_x_105) ;  /* 0x0000000000042947 */ /* 0x000fea0003800000 */
[----:B------:R4:W5:Y:S02]  /*5180*/  LDG.E.U8 R5, desc[UR16][R12.64+0x1] ;  /* 0x000001100c057981 */ /* 0x000964000c1e1100 */
.L_x_105:
[----:B------:R-:W-:Y:S05]  /*5190*/  BSYNC B1 ;  /* 0x0000000000017941 */ /* 0x000fea0003800000 */
.L_x_104:
[----:B-----5:R-:W-:Y:S01]  /*51a0*/  LOP3.LUT R5, R5, 0xff, RZ, 0xc0, !PT ;  /* 0x000000ff05057812 */ /* 0x020fe200078ec0ff */
[----:B------:R-:W-:Y:S01]  /*51b0*/  BSSY B1, `(.L_x_106) ;  /* 0x000000b000017945 */ /* 0x000fe20003800000 */
[----:B------:R-:W-:Y:S02]  /*51c0*/  ISETP.LT.OR P4, PT, R33, 0x9, !P0 ;  /* 0x000000092100780c */ /* 0x000fe40004781670 */
[----:B------:R-:W-:-:S05]  /*51d0*/  F2FP.F16.E4M3.UNPACK_B R5, R5 ;  /* 0x00000005ff05723e */ /* 0x000fca00020006ff */
[----:B------:R-:W-:-:S05]  /*51e0*/  HADD2.F32 R24, -RZ, R5.H0_H0 ;  /* 0x20000005ff187230 */ /* 0x000fca0000004100 */
[----:B------:R-:W-:-:S04]  /*51f0*/  FMUL R5, R24, R9 ;  /* 0x0000000918057220 */ /* 0x000fc80000400000 */
[----:B------:R-:W-:-:S05]  /*5200*/  FFMA R5, R106, R8, R5 ;  /* 0x000000086a057223 */ /* 0x000fca0000000005 */
[----:B0-----:R-:W-:Y:S02]  /*5210*/  F2FP.SATFINITE.E4M3.F32.PACK_AB_MERGE_C R25, RZ, R5, RZ ;  /* 0x00000005ff19723e */ /* 0x001fe400048070ff */
[----:B------:R-:W-:-:S03]  /*5220*/  PRMT R5, RZ, 0x7610, R5 ;  /* 0x00007610ff057816 */ /* 0x000fc60000000005 */
[----:B------:R0:W-:Y:S01]  /*5230*/  @!P2 STG.E.U8 desc[UR16][R6.64+0x1], R25 ;  /* 0x000001190600a986 */ /* 0x0001e2000c101110 */
[----:B------:R-:W-:Y:S05]  /*5240*/  @P4 BRA `(.L_x_107) ;  /* 0x0000000000044947 */ /* 0x000fea0003800000 */
[----:B------:R0:W5:Y:S02]  /*5250*/  LDG.E.U8 R5, desc[UR16][R14.64+0x8] ;  /* 0x000008100e057981 */ /* 0x000164000c1e1100 */
.L_x_107:
[----:B------:R-:W-:Y:S05]  /*5260*/  BSYNC B1 ;  /* 0x0000000000017941 */ /* 0x000fea0003800000 */
.L_x_106:
        /* <DEDUP_REMOVED lines=12> */
.L_x_109:
[----:B------:R-:W-:Y:S05]  /*5330*/  BSYNC B1 ;  /* 0x0000000000017941 */ /* 0x000fea0003800000 */
.L_x_108:
        /* <DEDUP_REMOVED lines=12> */
.L_x_111:
[----:B------:R-:W-:Y:S05]  /*5400*/  BSYNC B1 ;  /* 0x0000000000017941 */ /* 0x000fea0003800000 */
.L_x_110:
        /* <DEDUP_REMOVED lines=12> */
.L_x_113:
[----:B------:R-:W-:Y:S05]  /*54d0*/  BSYNC B1 ;  /* 0x0000000000017941 */ /* 0x000fea0003800000 */
.L_x_112:
        /* <DEDUP_REMOVED lines=12> */
.L_x_115:
[----:B------:R-:W-:Y:S05]  /*55a0*/  BSYNC B1 ;  /* 0x0000000000017941 */ /* 0x000fea0003800000 */
.L_x_114:
        /* <DEDUP_REMOVED lines=12> */
.L_x_117:
[----:B------:R-:W-:Y:S05]  /*5670*/  BSYNC B1 ;  /* 0x0000000000017941 */ /* 0x000fea0003800000 */
.L_x_116:
        /* <DEDUP_REMOVED lines=12> */
.L_x_119:
[----:B------:R-:W-:Y:S05]  /*5740*/  BSYNC B1 ;  /* 0x0000000000017941 */ /* 0x000fea0003800000 */
.L_x_118:
        /* <DEDUP_REMOVED lines=12> */
.L_x_121:
[----:B------:R-:W-:Y:S05]  /*5810*/  BSYNC B1 ;  /* 0x0000000000017941 */ /* 0x000fea0003800000 */
.L_x_120:
        /* <DEDUP_REMOVED lines=12> */
.L_x_123:
[----:B------:R-:W-:Y:S05]  /*58e0*/  BSYNC B1 ;  /* 0x0000000000017941 */ /* 0x000fea0003800000 */
.L_x_122:
        /* <DEDUP_REMOVED lines=12> */
.L_x_125:
[----:B------:R-:W-:Y:S05]  /*59b0*/  BSYNC B1 ;  /* 0x0000000000017941 */ /* 0x000fea0003800000 */
.L_x_124:
        /* <DEDUP_REMOVED lines=12> */
.L_x_127:
[----:B------:R-:W-:Y:S05]  /*5a80*/  BSYNC B1 ;  /* 0x0000000000017941 */ /* 0x000fea0003800000 */
.L_x_126:
        /* <DEDUP_REMOVED lines=12> */
.L_x_129:
[----:B------:R-:W-:Y:S05]  /*5b50*/  BSYNC B1 ;  /* 0x0000000000017941 */ /* 0x000fea0003800000 */
.L_x_128:
        /* <DEDUP_REMOVED lines=12> */
.L_x_131:
[----:B------:R-:W-:Y:S05]  /*5c20*/  BSYNC B1 ;  /* 0x0000000000017941 */ /* 0x000fea0003800000 */
.L_x_130:
        /* <DEDUP_REMOVED lines=12> */
.L_x_133:
[----:B------:R-:W-:Y:S05]  /*5cf0*/  BSYNC B1 ;  /* 0x0000000000017941 */ /* 0x000fea0003800000 */
.L_x_132:
        /* <DEDUP_REMOVED lines=12> */
.L_x_135:
[----:B------:R-:W-:Y:S05]  /*5dc0*/  BSYNC B1 ;  /* 0x0000000000017941 */ /* 0x000fea0003800000 */
.L_x_134:
        /* <DEDUP_REMOVED lines=12> */
.L_x_137:
[----:B------:R-:W-:Y:S05]  /*5e90*/  BSYNC B1 ;  /* 0x0000000000017941 */ /* 0x000fea0003800000 */
.L_x_136:
        /* <DEDUP_REMOVED lines=12> */
.L_x_139:
[----:B------:R-:W-:Y:S05]  /*5f60*/  BSYNC B1 ;  /* 0x0000000000017941 */ /* 0x000fea0003800000 */
.L_x_138:
        /* <DEDUP_REMOVED lines=12> */
.L_x_141:
[----:B------:R-:W-:Y:S05]  /*6030*/  BSYNC B1 ;  /* 0x0000000000017941 */ /* 0x000fea0003800000 */
.L_x_140:
        /* <DEDUP_REMOVED lines=12> */
.L_x_143:
[----:B------:R-:W-:Y:S05]  /*6100*/  BSYNC B1 ;  /* 0x0000000000017941 */ /* 0x000fea0003800000 */
.L_x_142:
        /* <DEDUP_REMOVED lines=12> */
.L_x_145:
[----:B------:R-:W-:Y:S05]  /*61d0*/  BSYNC B1 ;  /* 0x0000000000017941 */ /* 0x000fea0003800000 */
.L_x_144:
        /* <DEDUP_REMOVED lines=12> */
.L_x_147:
[----:B------:R-:W-:Y:S05]  /*62a0*/  BSYNC B1 ;  /* 0x0000000000017941 */ /* 0x000fea0003800000 */
.L_x_146:
        /* <DEDUP_REMOVED lines=12> */
.L_x_149:
[----:B------:R-:W-:Y:S05]  /*6370*/  BSYNC B1 ;  /* 0x0000000000017941 */ /* 0x000fea0003800000 */
.L_x_148:
        /* <DEDUP_REMOVED lines=12> */
.L_x_151:
[----:B------:R-:W-:Y:S05]  /*6440*/  BSYNC B1 ;  /* 0x0000000000017941 */ /* 0x000fea0003800000 */
.L_x_150:
        /* <DEDUP_REMOVED lines=12> */
.L_x_153:
[----:B------:R-:W-:Y:S05]  /*6510*/  BSYNC B1 ;  /* 0x0000000000017941 */ /* 0x000fea0003800000 */
.L_x_152:
        /* <DEDUP_REMOVED lines=12> */
.L_x_155:
[----:B------:R-:W-:Y:S05]  /*65e0*/  BSYNC B1 ;  /* 0x0000000000017941 */ /* 0x000fea0003800000 */
.L_x_154:
        /* <DEDUP_REMOVED lines=12> */
.L_x_157:
[----:B------:R-:W-:Y:S05]  /*66b0*/  BSYNC B1 ;  /* 0x0000000000017941 */ /* 0x000fea0003800000 */
.L_x_156:
[----:B-----5:R-:W-:Y:S01]  /*66c0*/  LOP3.LUT R5, R5, 0xff, RZ, 0xc0, !PT ;  /* 0x000000ff05057812 */ /* 0x020fe200078ec0ff */
[----:B------:R-:W-:Y:S01]  /*66d0*/  BSSY B1, `(.L_x_158) ;  /* 0x000000b000017945 */ /* 0x000fe20003800000 */
[----:B------:R-:W-:Y:S02]  /*66e0*/  ISETP.LT.OR P2, PT, R33, 0x39, !P1 ;  /* 0x000000392100780c */ /* 0x000fe40004f41670 */
[----:B------:R-:W-:-:S05]  /*66f0*/  F2FP.F16.E4M3.UNPACK_B R5, R5 ;  /* 0x00000005ff05723e */ /* 0x000fca00020006ff */
[----:B012---:R-:W-:-:S05]  /*6700*/  HADD2.F32 R14, -RZ, R5.H0_H0 ;  /* 0x20000005ff0e7230 */ /* 0x007fca0000004100 */
[----:B------:R-:W-:-:S04]  /*6710*/  FMUL R5, R14, R9 ;  /* 0x000000090e057220 */ /* 0x000fc80000400000 */
[----:B------:R-:W-:-:S05]  /*6720*/  FFMA R5, R16, R8, R5 ;  /* 0x0000000810057223 */ /* 0x000fca0000000005 */
[----:B------:R-:W-:Y:S02]  /*6730*/  F2FP.SATFINITE.E4M3.F32.PACK_AB_MERGE_C R15, RZ, R5, RZ ;  /* 0x00000005ff0f723e */ /* 0x000fe400048070ff */
[----:B------:R-:W-:-:S03]  /*6740*/  PRMT R5, RZ, 0x7610, R5 ;  /* 0x00007610ff057816 */ /* 0x000fc60000000005 */
[----:B------:R0:W-:Y:S01]  /*6750*/  @!P0 STG.E.U8 desc[UR16][R10.64+0x39], R15 ;  /* 0x0000390f0a008986 */ /* 0x0001e2000c101110 */
[----:B------:R-:W-:Y:S05]  /*6760*/  @P2 BRA `(.L_x_159) ;  /* 0x0000000000042947 */ /* 0x000fea0003800000 */
[----:B------:R1:W5:Y:S02]  /*6770*/  LDG.E.U8 R5, desc[UR16][R12.64+0x38] ;  /* 0x000038100c057981 */ /* 0x000364000c1e1100 */
.L_x_159:
[----:B------:R-:W-:Y:S05]  /*6780*/  BSYNC B1 ;  /* 0x0000000000017941 */ /* 0x000fea0003800000 */
.L_x_158:
        /* <DEDUP_REMOVED lines=12> */
.L_x_161:
[----:B------:R-:W-:Y:S05]  /*6850*/  BSYNC B1 ;  /* 0x0000000000017941 */ /* 0x000fea0003800000 */
.L_x_160:
[----:B------:R-:W-:Y:S05]  /*6860*/  @P1 BRA `(.L_x_162) ;  /* 0x0000001000301947 */ /* 0x000fea0003800000 */
[----:B-----5:R-:W-:-:S04]  /*6870*/  LOP3.LUT R5, R5, 0xff, RZ, 0xc0, !PT ;  /* 0x000000ff05057812 */ /* 0x020fc800078ec0ff */
[----:B------:R-:W-:-:S05]  /*6880*/  F2FP.F16.E4M3.UNPACK_B R5, R5 ;  /* 0x00000005ff05723e */ /* 0x000fca00020006ff */
[----:B------:R-:W-:-:S05]  /*6890*/  HADD2.F32 R10, -RZ, R5.H0_H0 ;  /* 0x20000005ff0a7230 */ /* 0x000fca0000004100 */
[----:B------:R-:W-:-:S04]  /*68a0*/  FMUL R5, R10, R9 ;  /* 0x000000090a057220 */ /* 0x000fc80000400000 */
[----:B------:R-:W-:-:S05]  /*68b0*/  FFMA R5, R18, R8, R5 ;  /* 0x0000000812057223 */ /* 0x000fca0000000005 */
[----:B------:R-:W-:-:S05]  /*68c0*/  F2FP.SATFINITE.E4M3.F32.PACK_AB_MERGE_C R5, RZ, R5, RZ ;  /* 0x00000005ff05723e */ /* 0x000fca00048070ff */
[----:B------:R0:W-:Y:S01]  /*68d0*/  STG.E.U8 desc[UR16][R6.64+0x39], R5 ;  /* 0x0000390506007986 */ /* 0x0001e2000c101110 */
[----:B------:R-:W-:Y:S05]  /*68e0*/  BRA `(.L_x_162) ;  /* 0x0000001000107947 */ /* 0x000fea0003800000 */
.L_x_33:
[C---:B------:R-:W-:Y:S01]  /*68f0*/  ISETP.GE.AND P0, PT, R34.reuse, 0x1, PT ;  /* 0x000000012200780c */ /* 0x040fe20003f06270 */
[-C--:B--2---:R-:W-:Y:S01]  /*6900*/  FMUL R145, R145, R8.reuse ;  /* 0x0000000891917220 */ /* 0x084fe20000400000 */
[----:B------:R-:W-:Y:S01]  /*6910*/  ISETP.GE.AND P2, PT, R34, 0x9, PT ;  /* 0x000000092200780c */ /* 0x000fe20003f46270 */
[-C--:B------:R-:W-:Y:S01]  /*6920*/  FMUL R140, R140, R8.reuse ;  /* 0x000000088c8c7220 */ /* 0x080fe20000400000 */
[----:B------:R-:W-:Y:S01]  /*6930*/  ISETP.LT.OR P1, PT, R33, 0x1, !P0 ;  /* 0x000000012100780c */ /* 0x000fe20004721670 */
[-C--:B------:R-:W-:Y:S01]  /*6940*/  FMUL R143, R143, R8.reuse ;  /* 0x000000088f8f7220 */ /* 0x080fe20000400000 */
[----:B------:R-:W-:Y:S01]  /*6950*/  F2FP.SATFINITE.E4M3.F32.PACK_AB_MERGE_C R145, RZ, R145, RZ ;  /* 0x00000091ff91723e */ /* 0x000fe200048070ff */
[-C--:B------:R-:W-:Y:S01]  /*6960*/  FMUL R138, R138, R8.reuse ;  /* 0x000000088a8a7220 */ /* 0x080fe20000400000 */
[----:B------:R-:W-:Y:S01]  /*6970*/  ISETP.LT.OR P4, PT, R33, 0x2, !P0 ;  /* 0x000000022100780c */ /* 0x000fe20004781670 */
[-C--:B------:R-:W-:Y:S01]  /*6980*/  FMUL R141, R141, R8.reuse ;  /* 0x000000088d8d7220 */ /* 0x080fe20000400000 */
[C---:B------:R-:W-:Y:S01]  /*6990*/  ISETP.LT.OR P5, PT, R33.reuse, 0x1, !P2 ;  /* 0x000000012100780c */ /* 0x040fe200057a1670 */
[-C--:B------:R-:W-:Y:S01]  /*69a0*/  FMUL R136, R136, R8.reuse ;  /* 0x0000000888887220 */ /* 0x080fe20000400000 */
[----:B------:R-:W-:Y:S01]  /*69b0*/  ISETP.LT.OR P6, PT, R33, 0x2, !P2 ;  /* 0x000000022100780c */ /* 0x000fe200057c1670 */
[----:B------:R-:W-:Y:S01]  /*69c0*/  FMUL R139, R139, R8 ;  /* 0x000000088b8b7220 */ /* 0x000fe20000400000 */
[----:B------:R-:W-:Y:S01]  /*69d0*/  F2FP.SATFINITE.E4M3.F32.PACK_AB_MERGE_C R5, RZ, R140, RZ ;  /* 0x0000008cff05723e */ /* 0x000fe200048070ff */
[-C--:B------:R-:W-:Y:S01]  /*69e0*/  FMUL R134, R134, R8.reuse ;  /* 0x0000000886867220 */ /* 0x080fe20000400000 */
[----:B------:R-:W-:Y:S01]  /*69f0*/  F2FP.SATFINITE.E4M3.F32.PACK_AB_MERGE_C R143, RZ, R143, RZ ;  /* 0x0000008fff8f723e */ /* 0x000fe200048070ff */
[----:B------:R-:W-:Y:S01]  /*6a00*/  @!P1 STG.E.U8 desc[UR16][R14.64], R145 ;  /* 0x000000910e009986 */ /* 0x000fe2000c101110 */
[----:B------:R-:W-:Y:S01]  /*6a10*/  ISETP.LT.OR P1, PT, R33, 0x9, !P0 ;  /* 0x000000092100780c */ /* 0x000fe20004721670 */
[----:B------:R-:W-:Y:S01]  /*6a20*/  FMUL R137, R137, R8 ;  /* 0x0000000889897220 */ /* 0x000fe20000400000 */
[----:B------:R-:W-:Y:S01]  /*6a30*/  F2FP.SATFINITE.E4M3.F32.PACK_AB_MERGE_C R25, RZ, R138, RZ ;  /* 0x0000008aff19723e */ /* 0x000fe200048070ff */
[----:B------:R0:W-:Y:S01]  /*6a40*/  @!P4 STG.E.U8 desc[UR16][R14.64+0x1], R5 ;  /* 0x000001050e00c986 */ /* 0x0001e2000c101110 */
[----:B------:R-:W-:Y:S01]  /*6a50*/  F2FP.SATFINITE.E4M3.F32.PACK_AB_MERGE_C R141, RZ, R141, RZ ;  /* 0x0000008dff8d723e */ /* 0x000fe200048070ff */
[-C--:B------:R-:W-:Y:S01]  /*6a60*/  FMUL R132, R132, R8.reuse ;  /* 0x0000000884847220 */ /* 0x080fe20000400000 */
[C---:B------:R-:W-:Y:S01]  /*6a70*/  ISETP.LT.OR P4, PT, R33.reuse, 0xa, !P0 ;  /* 0x0000000a2100780c */ /* 0x040fe20004781670 */
[----:B------:R-:W-:Y:S01]  /*6a80*/  @!P5 STG.E.U8 desc[UR16][R12.64], R143 ;  /* 0x0000008f0c00d986 */ /* 0x000fe2000c101110 */
[----:B------:R-:W-:Y:S01]  /*6a90*/  ISETP.LT.OR P5, PT, R33, 0x9, !P2 ;  /* 0x000000092100780c */ /* 0x000fe200057a1670 */
[-C--:B------:R-:W-:Y:S01]  /*6aa0*/  FMUL R135, R135, R8.reuse ;  /* 0x0000000887877220 */ /* 0x080fe20000400000 */
[----:B------:R-:W-:Y:S01]  /*6ab0*/  F2FP.SATFINITE.E4M3.F32.PACK_AB_MERGE_C R139, RZ, R139, RZ ;  /* 0x0000008bff8b723e */ /* 0x000fe200048070ff */
[----:B------:R1:W-:Y:S01]  /*6ac0*/  @!P6 STG.E.U8 desc[UR16][R12.64+0x1], R25 ;  /* 0x000001190c00e986 */ /* 0x0003e2000c101110 */
[C---:B------:R-:W-:Y:S01]  /*6ad0*/  ISETP.LT.OR P6, PT, R33.reuse, 0xa, !P2 ;  /* 0x0000000a2100780c */ /* 0x040fe200057c1670 */
[-C--:B------:R-:W-:Y:S01]  /*6ae0*/  FMUL R130, R130, R8.reuse ;  /* 0x0000000882827220 */ /* 0x080fe20000400000 */
[----:B------:R-:W-:Y:S01]  /*6af0*/  F2FP.SATFINITE.E4M3.F32.PACK_AB_MERGE_C R137, RZ, R137, RZ ;  /* 0x00000089ff89723e */ /* 0x000fe200048070ff */
[----:B------:R-:W-:Y:S01]  /*6b00*/  @!P1 STG.E.U8 desc[UR16][R14.64+0x8], R141 ;  /* 0x0000088d0e009986 */ /* 0x000fe2000c101110 */
[----:B------:R-:W-:Y:S01]  /*6b10*/  ISETP.LT.OR P1, PT, R33, 0x11, !P0 ;  /* 0x000000112100780c */ /* 0x000fe20004721670 */
[----:B------:R-:W-:Y:S01]  /*6b20*/  FMUL R133, R133, R8 ;  /* 0x0000000885857220 */ /* 0x000fe20000400000 */
[----:B0-----:R-:W-:Y:S01]  /*6b30*/  F2FP.SATFINITE.E4M3.F32.PACK_AB_MERGE_C R5, RZ, R136, RZ ;  /* 0x00000088ff05723e */ /* 0x001fe200048070ff */
[-C--:B------:R-:W-:Y:S01]  /*6b40*/  FMUL R128, R128, R8.reuse ;  /* 0x0000000880807220 */ /* 0x080fe20000400000 */
[----:B------:R-:W-:Y:S01]  /*6b50*/  F2FP.SATFINITE.E4M3.F32.PACK_AB_MERGE_C R135, RZ, R135, RZ ;  /* 0x00000087ff87723e */ /* 0x000fe200048070ff */
[----:B------:R-:W-:Y:S01]  /*6b60*/  FMUL R131, R131, R8 ;  /* 0x0000000883837220 */ /* 0x000fe20000400000 */
[----:B------:R-:W-:Y:S01]  /*6b70*/  F2FP.SATFINITE.E4M3.F32.PACK_AB_MERGE_C R133, RZ, R133, RZ ;  /* 0x00000085ff85723e */ /* 0x000fe200048070ff */
[----:B------:R0:W-:Y:S01]  /*6b80*/  @!P4 STG.E.U8 desc[UR16][R14.64+0x9], R5 ;  /* 0x000009050e00c986 */ /* 0x0001e2000c101110 */
[----:B-1----:R-:W-:Y:S01]  /*6b90*/  F2FP.SATFINITE.E4M3.F32.PACK_AB_MERGE_C R25, RZ, R134, RZ ;  /* 0x00000086ff19723e */ /* 0x002fe200048070ff */
        /* <DEDUP_REMOVED lines=15> */
[-C--:B------:R-:W-:Y:S01]  /*6c90*/  FMUL R125, R125, R8.reuse ;  /* 0x000000087d7d7220 */ /* 0x080fe20000400000 */
[----:B------:R-:W-:Y:S01]  /*6ca0*/  FMUL R120, R120, R8 ;  /* 0x0000000878787220 */ /* 0x000fe20000400000 */
[----:B------:R-:W-:Y:S01]  /*6cb0*/  F2FP.SATFINITE.E4M3.F32.PACK_AB_MERGE_C R127, RZ, R127, RZ ;  /* 0x0000007fff7f723e */ /* 0x000fe200048070ff */
[----:B------:R0:W-:Y:S01]  /*6cc0*/  @!P4 STG.E.U8 desc[UR16][R14.64+0x11], R5 ;  /* 0x000011050e00c986 */ /* 0x0001e2000c101110 */
[----:B-1----:R-:W-:Y:S01]  /*6cd0*/  F2FP.SATFINITE.E4M3.F32.PACK_AB_MERGE_C R25, RZ, R130, RZ ;  /* 0x00000082ff19723e */ /* 0x002fe200048070ff */
[-C--:B------:R-:W-:Y:S01]  /*6ce0*/  FMUL R123, R123, R8.reuse ;  /* 0x000000087b7b7220 */ /* 0x080fe20000400000 */
[C---:B------:R-:W-:Y:S01]  /*6cf0*/  ISETP.LT.OR P4, PT, R33.reuse, 0x1a, !P0 ;  /* 0x0000001a2100780c */ /* 0x040fe20004781670 */
[----:B------:R-:W-:Y:S01]  /*6d00*/  @!P5 STG.E.U8 desc[UR16][R12.64+0x10], R135 ;  /* 0x000010870c00d986 */ /* 0x000fe2000c101110 */
[C---:B------:R-:W-:Y:S01]  /*6d10*/  ISETP.LT.OR P5, PT, R33.reuse, 0x19, !P2 ;  /* 0x000000192100780c */ /* 0x040fe200057a1670 */
[-C--:B------:R-:W-:Y:S01]  /*6d20*/  FMUL R118, R118, R8.reuse ;  /* 0x0000000876767220 */ /* 0x080fe20000400000 */
[----:B------:R-:W-:Y:S01]  /*6d30*/  F2FP.SATFINITE.E4M3.F32.PACK_AB_MERGE_C R125, RZ, R125, RZ ;  /* 0x0000007dff7d723e */ /* 0x000fe200048070ff */
[----:B------:R1:W-:Y:S01]  /*6d40*/  @!P6 STG.E.U8 desc[UR16][R12.64+0x11], R25 ;  /* 0x000011190c00e986 */ /* 0x0003e2000c101110 */
[----:B------:R-:W-:Y:S01]  /*6d50*/  ISETP.LT.OR P6, PT, R33, 0x1a, !P2 ;  /* 0x0000001a2100780c */ /* 0x000fe200057c1670 */
        /* <DEDUP_REMOVED lines=8> */
[-C--:B------:R-:W-:Y:S01]  /*6de0*/  FMUL R114, R114, R8.reuse ;  /* 0x0000000872727220 */ /* 0x080fe20000400000 */
[----:B------:R-:W-:Y:S01]  /*6df0*/  FMUL R112, R112, R8 ;  /* 0x0000000870707220 */ /* 0x000fe20000400000 */
[----:B-1----:R-:W-:Y:S01]  /*6e00*/  F2FP.SATFINITE.E4M3.F32.PACK_AB_MERGE_C R25, RZ, R126, RZ ;  /* 0x0000007eff19723e */ /* 0x002fe200048070ff */
[----:B------:R0:W-:Y:S01]  /*6e10*/  @!P4 STG.E.U8 desc[UR16][R14.64+0x19], R5 ;  /* 0x000019050e00c986 */ /* 0x0001e2000c101110 */
[----:B------:R-:W-:Y:S01]  /*6e20*/  ISETP.LT.OR P4, PT, R33, 0x22, !P0 ;  /* 0x000000222100780c */ /* 0x000fe20004781670 */
[-C--:B------:R-:W-:Y:S01]  /*6e30*/  FMUL R117, R117, R8.reuse ;  /* 0x0000000875757220 */ /* 0x080fe20000400000 */
[----:B------:R-:W-:Y:S01]  /*6e40*/  F2FP.SATFINITE.E4M3.F32.PACK_AB_MERGE_C R119, RZ, R119, RZ ;  /* 0x00000077ff77723e */ /* 0x000fe200048070ff */
[----:B------:R-:W-:Y:S01]  /*6e50*/  @!P5 STG.E.U8 desc[UR16][R12.64+0x18], R131 ;  /* 0x000018830c00d986 */ /* 0x000fe2000c101110 */
[----:B------:R-:W-:Y:S01]  /*6e60*/  ISETP.LT.OR P5, PT, R33, 0x21, !P2 ;  /* 0x000000212100780c */ /* 0x000fe200057a1670 */
[----:B------:R-:W-:Y:S01]  /*6e70*/  FMUL R115, R115, R8 ;  /* 0x0000000873737220 */ /* 0x000fe20000400000 */
[----:B------:R-:W-:Y:S01]  /*6e80*/  F2FP.SATFINITE.E4M3.F32.PACK_AB_MERGE_C R27, RZ, R112, RZ ;  /* 0x00000070ff1b723e */ /* 0x000fe200048070ff */
[----:B------:R1:W-:Y:S01]  /*6e90*/  @!P6 STG.E.U8 desc[UR16][R12.64+0x19], R25 ;  /* 0x000019190c00e986 */ /* 0x0003e2000c101110 */
[----:B------:R-:W-:Y:S01]  /*6ea0*/  ISETP.LT.OR P6, PT, R33, 0x22, !P2 ;  /* 0x000000222100780c */ /* 0x000fe200057c1670 */
[-C--:B------:R-:W-:Y:S01]  /*6eb0*/  FMUL R110, R110, R8.reuse ;  /* 0x000000086e6e7220 */ /* 0x080fe20000400000 */
[-C--:B------:R-:W-:Y:S01]  /*6ec0*/  FMUL R113, R113, R8.reuse ;  /* 0x0000000871717220 */ /* 0x080fe20000400000 */
        /* <DEDUP_REMOVED lines=39> */
[-C--:B------:R-:W-:Y:S01]  /*7140*/  FMUL R101, R101, R8.reuse ;  /* 0x0000000865657220 */ /* 0x080fe20000400000 */
[----:B------:R-:W-:Y:S01]  /*7150*/  @!P1 STG.E.U8 desc[UR16][R14.64+0x30], R121 ;  /* 0x000030790e009986 */ /* 0x000fe2000c101110 */
[----:B------:R-:W-:Y:S01]  /*7160*/  ISETP.LT.OR P1, PT, R33, 0x39, !P0 ;  /* 0x000000392100780c */ /* 0x000fe20004721670 */
[-C--:B------:R-:W-:Y:S01]  /*7170*/  FMUL R99, R99, R8.reuse ;  /* 0x0000000863637220 */ /* 0x080fe20000400000 */
[----:B------:R-:W-:Y:S01]  /*7180*/  ISETP.LT.OR P0, PT, R33, 0x3a, !P0 ;  /* 0x0000003a2100780c */ /* 0x000fe20004701670 */
[----:B------:R-:W-:Y:S01]  /*7190*/  FMUL R94, R94, R8 ;  /* 0x000000085e5e7220 */ /* 0x000fe20000400000 */
[----:B0-----:R-:W-:Y:S01]  /*71a0*/  F2FP.SATFINITE.E4M3.F32.PACK_AB_MERGE_C R5, RZ, R116, RZ ;  /* 0x00000074ff05723e */ /* 0x001fe200048070ff */
[-C--:B------:R-:W-:Y:S01]  /*71b0*/  FMUL R92, R92, R8.reuse ;  /* 0x000000085c5c7220 */ /* 0x080fe20000400000 */
[----:B------:R-:W-:Y:S01]  /*71c0*/  F2FP.SATFINITE.E4M3.F32.PACK_AB_MERGE_C R103, RZ, R103, RZ ;  /* 0x00000067ff67723e */ /* 0x000fe200048070ff */
[----:B------:R-:W-:Y:S01]  /*71d0*/  FMUL R95, R95, R8 ;  /* 0x000000085f5f7220 */ /* 0x000fe20000400000 */
[----:B-1----:R-:W-:Y:S01]  /*71e0*/  F2FP.SATFINITE.E4M3.F32.PACK_AB_MERGE_C R25, RZ, R114, RZ ;  /* 0x00000072ff19723e */ /* 0x002fe200048070ff */
[----:B------:R0:W-:Y:S01]  /*71f0*/  @!P4 STG.E.U8 desc[UR16][R14.64+0x31], R5 ;  /* 0x000031050e00c986 */ /* 0x0001e2000c101110 */
[----:B------:R-:W-:Y:S01]  /*7200*/  ISETP.LT.OR P4, PT, R33, 0x39, !P2 ;  /* 0x000000392100780c */ /* 0x000fe20005781670 */
[-C--:B------:R-:W-:Y:S01]  /*7210*/  FMUL R97, R97, R8.reuse ;  /* 0x0000000861617220 */ /* 0x080fe20000400000 */
[----:B------:R-:W-:Y:S01]  /*7220*/  ISETP.LT.OR P2, PT, R33, 0x3a, !P2 ;  /* 0x0000003a2100780c */ /* 0x000fe20005741670 */
[----:B------:R-:W-:Y:S01]  /*7230*/  @!P5 STG.E.U8 desc[UR16][R12.64+0x30], R119 ;  /* 0x000030770c00d986 */ /* 0x000fe2000c101110 */
[----:B------:R-:W-:Y:S01]  /*7240*/  F2FP.SATFINITE.E4M3.F32.PACK_AB_MERGE_C R101, RZ, R101, RZ ;  /* 0x00000065ff65723e */ /* 0x000fe200048070ff */
[-C--:B------:R-:W-:Y:S01]  /*7250*/  FMUL R90, R90, R8.reuse ;  /* 0x000000085a5a7220 */ /* 0x080fe20000400000 */
[----:B------:R-:W-:Y:S01]  /*7260*/  F2FP.SATFINITE.E4M3.F32.PACK_AB_MERGE_C R99, RZ, R99, RZ ;  /* 0x00000063ff63723e */ /* 0x000fe200048070ff */
[----:B------:R-:W-:Y:S01]  /*7270*/  @!P6 STG.E.U8 desc[UR16][R12.64+0x31], R25 ;  /* 0x000031190c00e986 */ /* 0x000fe2000c101110 */
[----:B------:R-:W-:Y:S01]  /*7280*/  F2FP.SATFINITE.E4M3.F32.PACK_AB_MERGE_C R95, RZ, R95, RZ ;  /* 0x0000005fff5f723e */ /* 0x000fe200048070ff */
[-C--:B------:R-:W-:Y:S01]  /*7290*/  FMUL R22, R22, R8.reuse ;  /* 0x0000000816167220 */ /* 0x080fe20000400000 */
[-C--:B------:R-:W-:Y:S01]  /*72a0*/  FMUL R93, R93, R8.reuse ;  /* 0x000000085d5d7220 */ /* 0x080fe20000400000 */
[----:B------:R-:W-:Y:S01]  /*72b0*/  @!P0 STG.E.U8 desc[UR16][R14.64+0x39], R27 ;  /* 0x0000391b0e008986 */ /* 0x000fe2000c101110 */
[----:B------:R-:W-:Y:S01]  /*72c0*/  ISETP.GE.AND P0, PT, R34, 0x81, PT ;  /* 0x000000812200780c */ /* 0x000fe20003f06270 */
[----:B------:R-:W-:Y:S01]  /*72d0*/  FMUL R91, R91, R8 ;  /* 0x000000085b5b7220 */ /* 0x000fe20000400000 */
[----:B0-----:R-:W-:Y:S01]  /*72e0*/  F2FP.SATFINITE.E4M3.F32.PACK_AB_MERGE_C R5, RZ, R110, RZ ;  /* 0x0000006eff05723e */ /* 0x001fe200048070ff */
[----:B------:R0:W-:Y:S01]  /*72f0*/  @!P1 STG.E.U8 desc[UR16][R14.64+0x38], R117 ;  /* 0x000038750e009986 */ /* 0x0001e2000c101110 */
[C---:B------:R-:W-:Y:S01]  /*7300*/  ISETP.LT.OR P6, PT, R33.reuse, 0x1, !P0 ;  /* 0x000000012100780c */ /* 0x040fe200047c1670 */
[-C--:B------:R-:W-:Y:S01]  /*7310*/  FMUL R88, R88, R8.reuse ;  /* 0x0000000858587220 */ /* 0x080fe20000400000 */
[----:B------:R-:W-:Y:S01]  /*7320*/  ISETP.LT.OR P5, PT, R33, 0x2, !P0 ;  /* 0x000000022100780c */ /* 0x000fe200047a1670 */
[----:B------:R-:W-:Y:S01]  /*7330*/  @!P4 STG.E.U8 desc[UR16][R12.64+0x38], R115 ;  /* 0x000038730c00c986 */ /* 0x000fe2000c101110 */
[----:B------:R-:W-:Y:S01]  /*7340*/  ISETP.GE.AND P1, PT, R34, 0x89, PT ;  /* 0x000000892200780c */ /* 0x000fe20003f26270 */
[-C--:B------:R-:W-:Y:S01]  /*7350*/  FMUL R21, R21, R8.reuse ;  /* 0x0000000815157220 */ /* 0x080fe20000400000 */
[----:B------:R-:W-:Y:S01]  /*7360*/  F2FP.SATFINITE.E4M3.F32.PACK_AB_MERGE_C R97, RZ, R97, RZ ;  /* 0x00000061ff61723e */ /* 0x000fe200048070ff */
[----:B------:R1:W-:Y:S01]  /*7370*/  @!P2 STG.E.U8 desc[UR16][R12.64+0x39], R5 ;  /* 0x000039050c00a986 */ /* 0x0003e2000c101110 */
[----:B------:R-:W-:Y:S01]  /*7380*/  ISETP.LT.OR P4, PT, R33, 0x1, !P1 ;  /* 0x000000012100780c */ /* 0x000fe20004f81670 */
[-C--:B------:R-:W-:Y:S01]  /*7390*/  FMUL R89, R89, R8.reuse ;  /* 0x0000000859597220 */ /* 0x080fe20000400000 */
[----:B------:R-:W-:Y:S01]  /*73a0*/  ISETP.LT.OR P2, PT, R33, 0xa, !P0 ;  /* 0x0000000a2100780c */ /* 0x000fe20004741670 */
[----:B------:R-:W-:Y:S01]  /*73b0*/  FMUL R23, R23, R8 ;  /* 0x0000000817177220 */ /* 0x000fe20000400000 */
[----:B0-----:R-:W-:Y:S01]  /*73c0*/  F2FP.SATFINITE.E4M3.F32.PACK_AB_MERGE_C R15, RZ, R108, RZ ;  /* 0x0000006cff0f723e */ /* 0x001fe200048070ff */
[----:B------:R-:W-:Y:S01]  /*73d0*/  @!P6 STG.E.U8 desc[UR16][R10.64], R113 ;  /* 0x000000710a00e986 */ /* 0x000fe2000c101110 */
[C---:B------:R-:W-:Y:S01]  /*73e0*/  ISETP.LT.OR P6, PT, R33.reuse, 0x2, !P1 ;  /* 0x000000022100780c */ /* 0x040fe20004fc1670 */
[-C--:B------:R-:W-:Y:S01]  /*73f0*/  FMUL R20, R20, R8.reuse ;  /* 0x0000000814147220 */ /* 0x080fe20000400000 */
[----:B------:R-:W-:Y:S01]  /*7400*/  F2FP.SATFINITE.E4M3.F32.PACK_AB_MERGE_C R93, RZ, R93, RZ ;  /* 0x0000005dff5d723e */ /* 0x000fe200048070ff */
[----:B------:R-:W-:Y:S01]  /*7410*/  @!P5 STG.E.U8 desc[UR16][R10.64+0x1], R15 ;  /* 0x0000010f0a00d986 */ /* 0x000fe2000c101110 */
[----:B------:R-:W-:Y:S01]  /*7420*/  ISETP.LT.OR P5, PT, R33, 0x9, !P0 ;  /* 0x000000092100780c */ /* 0x000fe200047a1670 */
[----:B------:R-:W-:Y:S01]  /*7430*/  FMUL R17, R17, R8 ;  /* 0x0000000811117220 */ /* 0x000fe20000400000 */
[----:B-1----:R-:W-:Y:S01]  /*7440*/  F2FP.SATFINITE.E4M3.F32.PACK_AB_MERGE_C R5, RZ, R106, RZ ;  /* 0x0000006aff05723e */ /* 0x002fe200048070ff */
[----:B------:R-:W-:Y:S01]  /*7450*/  @!P4 STG.E.U8 desc[UR16][R6.64], R111 ;  /* 0x0000006f0600c986 */ /* 0x000fe2000c101110 */
[----:B------:R-:W-:Y:S01]  /*7460*/  F2FP.SATFINITE.E4M3.F32.PACK_AB_MERGE_C R13, RZ, R104, RZ ;  /* 0x00000068ff0d723e */ /* 0x000fe200048070ff */
[-C--:B------:R-:W-:Y:S01]  /*7470*/  FMUL R16, R16, R8.reuse ;  /* 0x0000000810107220 */ /* 0x080fe20000400000 */
[----:B------:R-:W-:Y:S01]  /*7480*/  ISETP.LT.OR P4, PT, R33, 0x9, !P1 ;  /* 0x000000092100780c */ /* 0x000fe20004f81670 */
[-C--:B------:R-:W-:Y:S01]  /*7490*/  FMUL R19, R19, R8.reuse ;  /* 0x0000000813137220 */ /* 0x080fe20000400000 */
[----:B------:R-:W-:Y:S01]  /*74a0*/  F2FP.SATFINITE.E4M3.F32.PACK_AB_MERGE_C R91, RZ, R91, RZ ;  /* 0x0000005bff5b723e */ /* 0x000fe200048070ff */
[----:B------:R0:W-:Y:S01]  /*74b0*/  @!P6 STG.E.U8 desc[UR16][R6.64+0x1], R5 ;  /* 0x000001050600e986 */ /* 0x0001e2000c101110 */
[C---:B------:R-:W-:Y:S01]  /*74c0*/  ISETP.LT.OR P6, PT, R33.reuse, 0xa, !P1 ;  /* 0x0000000a2100780c */ /* 0x040fe20004fc1670 */
[----:B------:R-:W-:Y:S01]  /*74d0*/  FMUL R18, R18, R8 ;  /* 0x0000000812127220 */ /* 0x000fe20000400000 */
[----:B------:R-:W-:Y:S01]  /*74e0*/  F2FP.SATFINITE.E4M3.F32.PACK_AB_MERGE_C R21, RZ, R21, RZ ;  /* 0x00000015ff15723e */ /* 0x000fe200048070ff */
[----:B------:R1:W-:Y:S01]  /*74f0*/  @!P2 STG.E.U8 desc[UR16][R10.64+0x9], R13 ;  /* 0x0000090d0a00a986 */ /* 0x0003e2000c101110 */
[----:B------:R-:W-:-:S02]  /*7500*/  ISETP.LT.OR P2, PT, R33, 0x12, !P0 ;  /* 0x000000122100780c */ /* 0x000fc40004741670 */
[----:B------:R-:W-:Y:S01]  /*7510*/  F2FP.SATFINITE.E4M3.F32.PACK_AB_MERGE_C R89, RZ, R89, RZ ;  /* 0x00000059ff59723e */ /* 0x000fe200048070ff */
[----:B------:R-:W-:Y:S01]  /*7520*/  @!P5 STG.E.U8 desc[UR16][R10.64+0x8], R107 ;  /* 0x0000086b0a00d986 */ /* 0x000fe2000c101110 */
[C---:B------:R-:W-:Y:S02]  /*7530*/  ISETP.LT.OR P5, PT, R33.reuse, 0x11, !P0 ;  /* 0x000000112100780c */ /* 0x040fe400047a1670 */
[----:B------:R-:W-:Y:S01]  /*7540*/  F2FP.SATFINITE.E4M3.F32.PACK_AB_MERGE_C R23, RZ, R23, RZ ;  /* 0x00000017ff17723e */ /* 0x000fe200048070ff */
[----:B------:R-:W-:Y:S01]  /*7550*/  @!P4 STG.E.U8 desc[UR16][R6.64+0x8], R109 ;  /* 0x0000086d0600c986 */ /* 0x000fe2000c101110 */
[----:B0-----:R-:W-:Y:S02]  /*7560*/  F2FP.SATFINITE.E4M3.F32.PACK_AB_MERGE_C R5, RZ, R102, RZ ;  /* 0x00000066ff05723e */ /* 0x001fe400048070ff */
[C---:B------:R-:W-:Y:S02]  /*7570*/  ISETP.LT.OR P4, PT, R33.reuse, 0x11, !P1 ;  /* 0x000000112100780c */ /* 0x040fe40004f81670 */
[----:B-1----:R-:W-:Y:S01]  /*7580*/  F2FP.SATFINITE.E4M3.F32.PACK_AB_MERGE_C R13, RZ, R98, RZ ;  /* 0x00000062ff0d723e */ /* 0x002fe200048070ff */
[----:B------:R0:W-:Y:S01]  /*7590*/  @!P6 STG.E.U8 desc[UR16][R6.64+0x9], R5 ;  /* 0x000009050600e986 */ /* 0x0001e2000c101110 */
[----:B------:R-:W-:-:S02]  /*75a0*/  ISETP.LT.OR P6, PT, R33, 0x12, !P1 ;  /* 0x000000122100780c */ /* 0x000fc40004fc1670 */
[----:B------:R-:W-:Y:S01]  /*75b0*/  F2FP.SATFINITE.E4M3.F32.PACK_AB_MERGE_C R17, RZ, R17, RZ ;  /* 0x00000011ff11723e */ /* 0x000fe200048070ff */
[----:B------:R1:W-:Y:S01]  /*75c0*/  @!P2 STG.E.U8 desc[UR16][R10.64+0x11], R13 ;  /* 0x0000110d0a00a986 */ /* 0x0003e2000c101110 */
[C---:B------:R-:W-:Y:S02]  /*75d0*/  ISETP.LT.OR P2, PT, R33.reuse, 0x1a, !P0 ;  /* 0x0000001a2100780c */ /* 0x040fe40004741670 */
[----:B------:R-:W-:Y:S01]  /*75e0*/  F2FP.SATFINITE.E4M3.F32.PACK_AB_MERGE_C R19, RZ, R19, RZ ;  /* 0x00000013ff13723e */ /* 0x000fe200048070ff */
[----:B------:R-:W-:Y:S01]  /*75f0*/  @!P5 STG.E.U8 desc[UR16][R10.64+0x10], R105 ;  /* 0x000010690a00d986 */ /* 0x000fe2000c101110 */
[----:B------:R-:W-:Y:S02]  /*7600*/  ISETP.LT.OR P5, PT, R33, 0x19, !P0 ;  /* 0x000000192100780c */ /* 0x000fe400047a1670 */
[----:B------:R-:W-:Y:S01]  /*7610*/  F2FP.SATFINITE.E4M3.F32.PACK_AB_MERGE_C R15, RZ, R18, RZ ;  /* 0x00000012ff0f723e */ /* 0x000fe200048070ff */
[----:B------:R-:W-:Y:S01]  /*7620*/  @!P4 STG.E.U8 desc[UR16][R6.64+0x10], R103 ;  /* 0x000010670600c986 */ /* 0x000fe2000c101110 */
[----:B0-----:R-:W-:-:S02]  /*7630*/  F2FP.SATFINITE.E4M3.F32.PACK_AB_MERGE_C R5, RZ, R100, RZ ;  /* 0x00000064ff05723e */ /* 0x001fc400048070ff */
[C---:B------:R-:W-:Y:S02]  /*7640*/  ISETP.LT.OR P4, PT, R33.reuse, 0x19, !P1 ;  /* 0x000000192100780c */ /* 0x040fe40004f81670 */
[----:B-1----:R-:W-:Y:S01]  /*7650*/  F2FP.SATFINITE.E4M3.F32.PACK_AB_MERGE_C R13, RZ, R96, RZ ;  /* 0x00000060ff0d723e */ /* 0x002fe200048070ff */
[----:B------:R0:W-:Y:S01]  /*7660*/  @!P6 STG.E.U8 desc[UR16][R6.64+0x11], R5 ;  /* 0x000011050600e986 */ /* 0x0001e2000c101110 */
[----:B------:R-:W-:-:S03]  /*7670*/  ISETP.LT.OR P6, PT, R33, 0x1a, !P1 ;  /* 0x0000001a2100780c */ /* 0x000fc60004fc1670 */
[----:B------:R1:W-:Y:S01]  /*7680*/  @!P2 STG.E.U8 desc[UR16][R10.64+0x19], R13 ;  /* 0x0000190d0a00a986 */ /* 0x0003e2000c101110 */
[----:B------:R-:W-:-:S03]  /*7690*/  ISETP.LT.OR P2, PT, R33, 0x22, !P0 ;  /* 0x000000222100780c */ /* 0x000fc60004741670 */
[----:B------:R-:W-:Y:S01]  /*76a0*/  @!P5 STG.E.U8 desc[UR16][R10.64+0x18], R101 ;  /* 0x000018650a00d986 */ /* 0x000fe2000c101110 */
[C---:B------:R-:W-:Y:S02]  /*76b0*/  ISETP.LT.OR P5, PT, R33.reuse, 0x21, !P0 ;  /* 0x000000212100780c */ /* 0x040fe400047a1670 */
[----:B0-----:R-:W-:Y:S01]  /*76c0*/  F2FP.SATFINITE.E4M3.F32.PACK_AB_MERGE_C R5, RZ, R94, RZ ;  /* 0x0000005eff05723e */ /* 0x001fe200048070ff */
[----:B------:R-:W-:Y:S01]  /*76d0*/  @!P4 STG.E.U8 desc[UR16][R6.64+0x18], R99 ;  /* 0x000018630600c986 */ /* 0x000fe2000c101110 */
        /* <DEDUP_REMOVED lines=25> */
[C---:B------:R-:W-:Y:S02]  /*7870*/  ISETP.LT.OR P2, PT, R33.reuse, 0x39, !P0 ;  /* 0x000000392100780c */ /* 0x040fe40004741670 */
[C---:B------:R-:W-:Y:S01]  /*7880*/  ISETP.LT.OR P0, PT, R33.reuse, 0x3a, !P0 ;  /* 0x0000003a2100780c */ /* 0x040fe20004701670 */
[----:B------:R1:W-:Y:S01]  /*7890*/  @!P5 STG.E.U8 desc[UR16][R10.64+0x30], R89 ;  /* 0x000030590a00d986 */ /* 0x0003e2000c101110 */
[C---:B------:R-:W-:Y:S02]  /*78a0*/  ISETP.LT.OR P5, PT, R33.reuse, 0x39, !P1 ;  /* 0x000000392100780c */ /* 0x040fe40004fa1670 */
[----:B------:R-:W-:Y:S01]  /*78b0*/  ISETP.LT.OR P1, PT, R33, 0x3a, !P1 ;  /* 0x0000003a2100780c */ /* 0x000fe20004f21670 */
[----:B------:R1:W-:Y:S01]  /*78c0*/  @!P4 STG.E.U8 desc[UR16][R6.64+0x30], R23 ;  /* 0x000030170600c986 */ /* 0x0003e2000c101110 */
[----:B0-----:R-:W-:-:S05]  /*78d0*/  F2FP.SATFINITE.E4M3.F32.PACK_AB_MERGE_C R5, RZ, R20, RZ ;  /* 0x00000014ff05723e */ /* 0x001fca00048070ff */
[----:B------:R1:W-:Y:S04]  /*78e0*/  @!P6 STG.E.U8 desc[UR16][R6.64+0x31], R5 ;  /* 0x000031050600e986 */ /* 0x0003e8000c101110 */
[----:B------:R1:W-:Y:S04]  /*78f0*/  @!P2 STG.E.U8 desc[UR16][R10.64+0x38], R17 ;  /* 0x000038110a00a986 */ /* 0x0003e8000c101110 */
[----:B------:R1:W-:Y:S04]  /*7900*/  @!P0 STG.E.U8 desc[UR16][R10.64+0x39], R13 ;  /* 0x0000390d0a008986 */ /* 0x0003e8000c101110 */
[----:B------:R1:W-:Y:S04]  /*7910*/  @!P5 STG.E.U8 desc[UR16][R6.64+0x38], R19 ;  /* 0x000038130600d986 */ /* 0x0003e8000c101110 */
[----:B------:R1:W-:Y:S02]  /*7920*/  @!P1 STG.E.U8 desc[UR16][R6.64+0x39], R15 ;  /* 0x0000390f06009986 */ /* 0x0003e4000c101110 */
.L_x_162:
[----:B------:R-:W-:Y:S05]  /*7930*/  BSYNC B0 ;  /* 0x0000000000007941 */ /* 0x000fea0003800000 */
.L_x_32:
[----:B------:R-:W-:Y:S01]  /*7940*/  ULDC UR6, c[0x0][0xc] ;  /* 0x0000030000067ab9 */ /* 0x000fe20000000800 */
[----:B------:R-:W-:Y:S01]  /*7950*/  ULDC UR7, c[0x0][0x10] ;  /* 0x0000040000077ab9 */ /* 0x000fe20000000800 */
[----:B01---5:R-:W0:Y:S01]  /*7960*/  LDC R5, c[0x0][0x14] ;  /* 0x00000500ff057b82 */ /* 0x023e220000000800 */
[----:B------:R-:W-:Y:S01]  /*7970*/  UIMAD.WIDE.U32 UR6, UR6, UR7, URZ ;  /* 0x00000007060672a5 */ /* 0x000fe2000f8e003f */
[----:B------:R-:W-:Y:S01]  /*7980*/  PRMT R6, RZ, 0x7610, R6 ;  /* 0x00007610ff067816 */ /* 0x000fe20000000006 */
[----:B------:R-:W-:-:S04]  /*7990*/  IMAD.MOV.U32 R7, RZ, RZ, -0x1 ;  /* 0xffffffffff077424 */ /* 0x000fc800078e00ff */
[----:B0-----:R-:W-:-:S04]  /*79a0*/  IMAD.WIDE.U32 R2, R5, UR6, R2 ;  /* 0x0000000605027c25 */ /* 0x001fc8000f8e0002 */
[----:B------:R-:W-:Y:S01]  /*79b0*/  IMAD R5, R5, UR7, RZ ;  /* 0x0000000705057c24 */ /* 0x000fe2000f8e02ff */
[----:B------:R-:W-:Y:S02]  /*79c0*/  ULDC.64 UR6, c[0x0][0x650] ;  /* 0x0001940000067ab9 */ /* 0x000fe40000000a00 */
[----:B------:R-:W-:Y:S01]  /*79d0*/  ISETP.GE.U32.AND P0, PT, R2, UR6, PT ;  /* 0x0000000602007c0c */ /* 0x000fe2000bf06070 */
[----:B------:R-:W-:Y:S02]  /*79e0*/  IMAD.IADD R3, R3, 0x1, R5 ;  /* 0x0000000103037824 */ /* 0x000fe400078e0205 */
[----:B------:R-:W-:-:S03]  /*79f0*/  IMAD.MOV.U32 R5, RZ, RZ, -0x1 ;  /* 0xffffffffff057424 */ /* 0x000fc600078e00ff */
[----:B------:R-:W-:-:S13]  /*7a00*/  ISETP.GE.U32.AND.EX P0, PT, R3, UR7, PT, P0 ;  /* 0x0000000703007c0c */ /* 0x000fda000bf06100 */
[----:B------:R-:W-:Y:S05]  /*7a10*/  @P0 BRA `(.L_x_163) ;  /* 0x0000000400600947 */ /* 0x000fea0003800000 */
[----:B------:R-:W0:Y:S01]  /*7a20*/  S2R R20, SR_CTAID.X ;  /* 0x0000000000147919 */ /* 0x000e220000002500 */
[----:B------:R-:W1:Y:S01]  /*7a30*/  LDC.64 R14, c[0x0][0x628] ;  /* 0x00018a00ff0e7b82 */ /* 0x000e620000000a00 */
[----:B------:R-:W-:Y:S01]  /*7a40*/  ULDC UR6, c[0x0][0x150] ;  /* 0x0000540000067ab9 */ /* 0x000fe20000000800 */
[----:B--234-:R-:W-:Y:S01]  /*7a50*/  IMAD.MOV.U32 R12, RZ, RZ, R2 ;  /* 0x000000ffff0c7224 */ /* 0x01cfe200078e0002 */
[----:B------:R-:W2:Y:S01]  /*7a60*/  S2R R22, SR_CTAID.Y ;  /* 0x0000000000167919 */ /* 0x000ea20000002600 */
[----:B------:R-:W-:-:S04]  /*7a70*/  IMAD.MOV.U32 R13, RZ, RZ, R3 ;  /* 0x000000ffff0d7224 */ /* 0x000fc800078e0003 */
[----:B------:R-:W3:Y:S08]  /*7a80*/  LDC R23, c[0x0][0x144] ;  /* 0x00005100ff177b82 */ /* 0x000ef00000000800 */
[----:B------:R-:W4:Y:S08]  /*7a90*/  LDC R16, c[0x0][0x630] ;  /* 0x00018c00ff107b82 */ /* 0x000f300000000800 */
[----:B------:R-:W2:Y:S01]  /*7aa0*/  LDC.64 R18, c[0x0][0x620] ;  /* 0x00018800ff127b82 */ /* 0x000ea20000000a00 */
[----:B-1----:R-:W-:-:S04]  /*7ab0*/  ISETP.NE.U32.AND P0, PT, R14, RZ, PT ;  /* 0x000000ff0e00720c */ /* 0x002fc80003f05070 */
[----:B------:R-:W-:Y:S02]  /*7ac0*/  ISETP.NE.AND.EX P0, PT, R15, RZ, PT, P0 ;  /* 0x000000ff0f00720c */ /* 0x000fe40003f05300 */
[----:B0-----:R-:W-:-:S05]  /*7ad0*/  I2FP.F32.U32 R5, R20 ;  /* 0x0000001400057245 */ /* 0x001fca0000201000 */
[----:B------:R-:W-:-:S04]  /*7ae0*/  FMUL R5, R5, UR6 ;  /* 0x0000000605057c20 */ /* 0x000fc80008400000 */
[----:B------:R0:W1:Y:S02]  /*7af0*/  F2I.U32.TRUNC.NTZ R21, R5 ;  /* 0x0000000500157305 */ /* 0x000064000020f000 */
[----:B---34-:R-:W-:Y:S05]  /*7b00*/  @!P0 BRA `(.L_x_164) ;  /* 0x0000000000288947 */ /* 0x018fea0003800000 */
[----:B0-----:R-:W0:Y:S02]  /*7b10*/  LDC R5, c[0x0][0x634] ;  /* 0x00018d00ff057b82 */ /* 0x001e240000000800 */
        /* <DEDUP_REMOVED lines=9> */
.L_x_164:
[-CC-:B------:R-:W-:Y:S01]  /*7bb0*/  SHF.R.U64 R17, R12, R16.reuse, R13.reuse ;  /* 0x000000100c117219 */ /* 0x180fe2000000120d */
[----:B------:R-:W3:Y:S01]  /*7bc0*/  LDC.64 R28, c[0x0][0x640] ;  /* 0x00019000ff1c7b82 */ /* 0x000ee20000000a00 */
[----:B0-----:R-:W-:Y:S01]  /*7bd0*/  SHF.R.U32.HI R5, RZ, R16, R13 ;  /* 0x00000010ff057219 */ /* 0x001fe2000001160d */
[----:B-1----:R-:W-:Y:S01]  /*7be0*/  IMAD.MOV R21, RZ, RZ, -R21 ;  /* 0x000000ffff157224 */ /* 0x002fe200078e0a15 */
[----:B------:R-:W-:Y:S01]  /*7bf0*/  IADD3 R11, P0, RZ, -R17, RZ ;  /* 0x80000011ff0b7210 */ /* 0x000fe20007f1e0ff */
[----:B------:R-:W-:Y:S02]  /*7c00*/  ULDC UR6, c[0x0][0x154] ;  /* 0x0000550000067ab9 */ /* 0x000fe40000000800 */
[----:B------:R-:W-:Y:S02]  /*7c10*/  IMAD R23, R23, R21, R20 ;  /* 0x0000001517177224 */ /* 0x000fe400078e0214 */
[----:B------:R-:W0:Y:S01]  /*7c20*/  LDC R12, c[0x0][0x618] ;  /* 0x00018600ff0c7b82 */ /* 0x000e220000000800 */
[----:B------:R-:W-:-:S02]  /*7c30*/  IMAD.X R5, RZ, RZ, ~R5, P0 ;  /* 0x000000ffff057224 */ /* 0x000fc400000e0e05 */
[----:B--2---:R-:W-:-:S04]  /*7c40*/  IMAD.WIDE.U32 R6, R11, R18, R2 ;  /* 0x000000120b067225 */ /* 0x004fc800078e0002 */
[----:B------:R-:W-:Y:S01]  /*7c50*/  IMAD R10, R5, R18, RZ ;  /* 0x00000012050a7224 */ /* 0x000fe200078e02ff */
[----:B------:R-:W1:Y:S03]  /*7c60*/  LDC R24, c[0x0][0x608] ;  /* 0x00018200ff187b82 */ /* 0x000e660000000800 */
[----:B------:R-:W-:Y:S02]  /*7c70*/  IMAD R5, R11, R19, R10 ;  /* 0x000000130b057224 */ /* 0x000fe400078e020a */
[----:B------:R-:W-:Y:S02]  /*7c80*/  IMAD.MOV.U32 R11, RZ, RZ, 0x1 ;  /* 0x00000001ff0b7424 */ /* 0x000fe400078e00ff */
[----:B------:R-:W-:Y:S01]  /*7c90*/  IMAD.IADD R5, R7, 0x1, R5 ;  /* 0x0000000107057824 */ /* 0x000fe200078e0205 */
[----:B------:R-:W2:Y:S01]  /*7ca0*/  LDC R26, c[0x0][0x658] ;  /* 0x00019600ff1a7b82 */ /* 0x000ea20000000800 */
[----:B------:R-:W-:-:S02]  /*7cb0*/  I2FP.F32.U32 R7, R22 ;  /* 0x0000001600077245 */ /* 0x000fc40000201000 */
[----:B---3--:R-:W-:-:S03]  /*7cc0*/  ISETP.NE.U32.AND P0, PT, R28, RZ, PT ;  /* 0x000000ff1c00720c */ /* 0x008fc60003f05070 */
[----:B------:R-:W-:Y:S01]  /*7cd0*/  FMUL R10, R7, UR6 ;  /* 0x00000006070a7c20 */ /* 0x000fe20008400000 */
[----:B------:R-:W-:Y:S01]  /*7ce0*/  ISETP.NE.AND.EX P0, PT, R29, RZ, PT, P0 ;  /* 0x000000ff1d00720c */ /* 0x000fe20003f05300 */
[----:B------:R-:W3:Y:S01]  /*7cf0*/  LDC R21, c[0x0][0x148] ;  /* 0x00005200ff157b82 */ /* 0x000ee20000000800 */
[-CC-:B0-----:R-:W-:Y:S01]  /*7d00*/  SHF.R.U64 R16, R6, R12.reuse, R5.reuse ;  /* 0x0000000c06107219 */ /* 0x181fe20000001205 */
[----:B------:R0:W4:Y:S01]  /*7d10*/  F2I.U32.TRUNC.NTZ R18, R10 ;  /* 0x0000000a00127305 */ /* 0x000122000020f000 */
[----:B------:R-:W-:Y:S01]  /*7d20*/  SHF.R.U32.HI R5, RZ, R12, R5 ;  /* 0x0000000cff057219 */ /* 0x000fe20000011605 */
[----:B------:R-:W-:-:S04]  /*7d30*/  IMAD.MOV.U32 R7, RZ, RZ, -0x1 ;  /* 0xffffffffff077424 */ /* 0x000fc800078e00ff */
[----:B------:R-:W0:Y:S01]  /*7d40*/  LDC R20, c[0x0][0x600] ;  /* 0x00018000ff147b82 */ /* 0x000e220000000800 */
[-CC-:B-1----:R-:W-:Y:S02]  /*7d50*/  SHF.R.U64 R14, R16, R24.reuse, R5.reuse ;  /* 0x00000018100e7219 */ /* 0x182fe40000001205 */
[----:B------:R-:W-:-:S05]  /*7d60*/  SHF.R.U32.HI R5, RZ, R24, R5 ;  /* 0x00000018ff057219 */ /* 0x000fca0000011605 */
[----:B------:R-:W1:Y:S01]  /*7d70*/  LDC R27, c[0x0][0x648] ;  /* 0x00019200ff1b7b82 */ /* 0x000e620000000800 */
[-C--:B--2---:R-:W-:Y:S02]  /*7d80*/  SHF.L.U32 R6, R7, R26.reuse, RZ ;  /* 0x0000001a07067219 */ /* 0x084fe400000006ff */
[-CC-:B------:R-:W-:Y:S02]  /*7d90*/  SHF.R.U64 R19, R14, R26.reuse, R5.reuse ;  /* 0x0000001a0e137219 */ /* 0x180fe40000001205 */
[----:B------:R-:W-:Y:S02]  /*7da0*/  SHF.R.U32.HI R7, RZ, R26, R5 ;  /* 0x0000001aff077219 */ /* 0x000fe40000011605 */
[----:B------:R-:W-:Y:S01]  /*7db0*/  LOP3.LUT R25, RZ, R6, RZ, 0x33, !PT ;  /* 0x00000006ff197212 */ /* 0x000fe200078e33ff */
[----:B------:R-:W2:Y:S01]  /*7dc0*/  LDC R30, c[0x0][0x638] ;  /* 0x00018e00ff1e7b82 */ /* 0x000ea20000000800 */
[----:B------:R-:W-:Y:S01]  /*7dd0*/  SHF.L.U32 R26, R11, R26, RZ ;  /* 0x0000001a0b1a7219 */ /* 0x000fe200000006ff */
[----:B------:R-:W-:-:S06]  /*7de0*/  IMAD.MOV.U32 R6, RZ, RZ, R19 ;  /* 0x000000ffff067224 */ /* 0x000fcc00078e0013 */
[----:B------:R-:W0:Y:S01]  /*7df0*/  LDC R31, c[0x0][0x610] ;  /* 0x00018400ff1f7b82 */ /* 0x000e220000000800 */
[----:B----4-:R-:W-:Y:S05]  /*7e00*/  @!P0 BRA `(.L_x_165) ;  /* 0x0000000000288947 */ /* 0x010fea0003800000 */
[----:B------:R-:W4:Y:S02]  /*7e10*/  LDC R6, c[0x0][0x64c] ;  /* 0x00019300ff067b82 */ /* 0x000f240000000800 */
[----:B----4-:R-:W-:-:S05]  /*7e20*/  IADD3 R5, P0, R19, R6, RZ ;  /* 0x0000000613057210 */ /* 0x010fca0007f1e0ff */
[----:B------:R-:W-:-:S04]  /*7e30*/  IMAD.X R15, RZ, RZ, R7, P0 ;  /* 0x000000ffff0f7224 */ /* 0x000fc800000e0607 */
[----:B------:R-:W-:-:S04]  /*7e40*/  IMAD.WIDE.U32 R6, R15, R28, RZ ;  /* 0x0000001c0f067225 */ /* 0x000fc800078e00ff */
[----:B0-----:R-:W-:-:S04]  /*7e50*/  IMAD.WIDE.U32 R10, P0, R5, R29, R6 ;  /* 0x0000001d050a7225 */ /* 0x001fc80007800006 */
[----:B------:R-:W-:-:S04]  /*7e60*/  IMAD.WIDE.U32 R6, R5, R28, RZ ;  /* 0x0000001c05067225 */ /* 0x000fc800078e00ff */
[----:B------:R-:W-:Y:S01]  /*7e70*/  IMAD.X R13, RZ, RZ, RZ, P0 ;  /* 0x000000ffff0d7224 */ /* 0x000fe200000e06ff */
[----:B------:R-:W-:Y:S01]  /*7e80*/  IADD3 RZ, P0, R7, R10, RZ ;  /* 0x0000000a07ff7210 */ /* 0x000fe20007f1e0ff */
[----:B------:R-:W-:-:S04]  /*7e90*/  IMAD.MOV.U32 R12, RZ, RZ, R11 ;  /* 0x000000ffff0c7224 */ /* 0x000fc800078e000b */
[----:B------:R-:W-:-:S08]  /*7ea0*/  IMAD.WIDE.U32.X R6, R15, R29, R12, P0 ;  /* 0x0000001d0f067225 */ /* 0x000fd000000e040c */
.L_x_165:
[----:B-1----:R-:W-:Y:S01]  /*7eb0*/  SHF.R.U64 R5, R6, R27, R7 ;  /* 0x0000001b06057219 */ /* 0x002fe20000001207 */
[----:B0-----:R-:W-:Y:S01]  /*7ec0*/  VIADD R7, R20, 0xffffffff ;  /* 0xffffffff14077836 */ /* 0x001fe20000000000 */
[----:B------:R-:W-:Y:S01]  /*7ed0*/  LOP3.LUT R32, R14, R25, RZ, 0xc0, !PT ;  /* 0x000000190e207212 */ /* 0x000fe200078ec0ff */
[----:B------:R-:W-:Y:S02]  /*7ee0*/  IMAD.MOV R18, RZ, RZ, -R18 ;  /* 0x000000ffff127224 */ /* 0x000fe400078e0a12 */
[----:B------:R-:W-:Y:S01]  /*7ef0*/  IMAD.MOV R6, RZ, RZ, -R5 ;  /* 0x000000ffff067224 */ /* 0x000fe200078e0a05 */
[----:B------:R-:W-:Y:S01]  /*7f00*/  LOP3.LUT R16, R16, R7, RZ, 0xc0, !PT ;  /* 0x0000000710107212 */ /* 0x000fe200078ec0ff */
[----:B------:R-:W-:Y:S02]  /*7f10*/  IMAD R32, R26, R5, R32 ;  /* 0x000000051a207224 */ /* 0x000fe400078e0220 */
[----:B---3--:R-:W-:Y:S02]  /*7f20*/  @P3 IMAD R23, R21, R18, R22 ;  /* 0x0000001215173224 */ /* 0x008fe400078e0216 */
[----:B--2---:R-:W-:-:S02]  /*7f30*/  IMAD R5, R6, R30, R19 ;  /* 0x0000001e06057224 */ /* 0x004fc400078e0213 */
[----:B------:R-:W-:Y:S02]  /*7f40*/  IMAD R32, R32, R31, R23 ;  /* 0x0000001f20207224 */ /* 0x000fe400078e0217 */
[----:B------:R-:W-:Y:S02]  /*7f50*/  IMAD R5, R5, R20, R16 ;  /* 0x0000001405057224 */ /* 0x000fe400078e0210 */
[----:B------:R-:W-:-:S03]  /*7f60*/  IMAD.MOV.U32 R6, RZ, RZ, 0x1 ;  /* 0x00000001ff067424 */ /* 0x000fc600078e00ff */
[----:B------:R-:W-:Y:S02]  /*7f70*/  SEL R7, R5, R32, !P3 ;  /* 0x0000002005077207 */ /* 0x000fe40005800000 */
[----:B------:R-:W-:Y:S01]  /*7f80*/  SEL R32, R32, R5, !P3 ;  /* 0x0000000520207207 */ /* 0x000fe20005800000 */
[----:B------:R-:W-:-:S07]  /*7f90*/  IMAD.MOV.U32 R5, RZ, RZ, R17 ;  /* 0x000000ffff057224 */ /* 0x000fce00078e0011 */
.L_x_163:
[----:B------:R-:W-:Y:S01]  /*7fa0*/  LOP3.LUT P0, RZ, R6, 0xff, RZ, 0xc0, !PT ;  /* 0x000000ff06ff7812 */ /* 0x000fe2000780c0ff */
[----:B------:R-:W-:-:S12]  /*7fb0*/  IMAD.MOV.U32 R6, RZ, RZ, R32 ;  /* 0x000000ffff067224 */ /* 0x000fd800078e0020 */
[----:B------:R-:W-:Y:S05]  /*7fc0*/  @P0 BRA `(.L_x_166) ;  /* 0xffffff9000a00947 */ /* 0x000fea000383ffff */
[----:B------:R-:W-:Y:S05]  /*7fd0*/  EXIT ;  /* 0x000000000000794d */ /* 0x000fea0003800000 */
.L_x_4:
[----:B0-----:R-:W-:Y:S01]  /*7fe0*/  ULDC.64 UR4, c[0x0][0x650] ;  /* 0x0001940000047ab9 */ /* 0x001fe20000000a00 */
        /* <DEDUP_REMOVED lines=25> */
.L_x_168:
[--C-:B------:R-:W-:Y:S01]  /*8180*/  SHF.R.U64 R16, R14, R18, R15.reuse ;  /* 0x000000120e107219 */ /* 0x100fe2000000120f */
[----:B------:R-:W0:Y:S01]  /*8190*/  LDC R22, c[0x0][0x618] ;  /* 0x00018600ff167b82 */ /* 0x000e220000000800 */
[----:B------:R-:W-:Y:S01]  /*81a0*/  I2FP.F32.U32 R7, R8 ;  /* 0x0000000800077245 */ /* 0x000fe20000201000 */
[----:B------:R-:W-:Y:S01]  /*81b0*/  ULDC UR4, c[0x0][0x150] ;  /* 0x0000540000047ab9 */ /* 0x000fe20000000800 */
[----:B------:R-:W-:Y:S02]  /*81c0*/  SHF.R.U32.HI R6, RZ, R18, R15 ;  /* 0x00000012ff067219 */ /* 0x000fe4000001160f */
[----:B------:R-:W-:Y:S01]  /*81d0*/  IADD3 R9, P0, RZ, -R16, RZ ;  /* 0x80000010ff097210 */ /* 0x000fe20007f1e0ff */
[----:B------:R-:W-:Y:S01]  /*81e0*/  FMUL R13, R7, UR4 ;  /* 0x00000004070d7c20 */ /* 0x000fe20008400000 */
[----:B------:R-:W-:Y:S01]  /*81f0*/  ULDC UR4, c[0x0][0x154] ;  /* 0x0000550000047ab9 */ /* 0x000fe20000000800 */
[----:B------:R-:W1:Y:S02]  /*8200*/  LDC.64 R24, c[0x0][0x640] ;  /* 0x00019000ff187b82 */ /* 0x000e640000000a00 */
[----:B------:R-:W-:-:S02]  /*8210*/  IMAD.X R11, RZ, RZ, ~R6, P0 ;  /* 0x000000ffff0b7224 */ /* 0x000fc400000e0e06 */
[----:B------:R-:W2:Y:S01]  /*8220*/  F2I.U32.TRUNC.NTZ R13, R13 ;  /* 0x0000000d000d7305 */ /* 0x000ea2000020f000 */
[----:B------:R-:W-:-:S03]  /*8230*/  IMAD.WIDE.U32 R6, R9, R20, R2 ;  /* 0x0000001409067225 */ /* 0x000fc600078e0002 */
[----:B------:R-:W3:Y:S01]  /*8240*/  LDC R15, c[0x0][0x144] ;  /* 0x00005100ff0f7b82 */ /* 0x000ee20000000800 */
[----:B------:R-:W-:-:S04]  /*8250*/  IMAD R12, R11, R20, RZ ;  /* 0x000000140b0c7224 */ /* 0x000fc800078e02ff */
[----:B------:R-:W-:Y:S02]  /*8260*/  IMAD R9, R9, R21, R12 ;  /* 0x0000001509097224 */ /* 0x000fe400078e020c */
[----:B------:R-:W-:Y:S01]  /*8270*/  IMAD.MOV.U32 R12, RZ, RZ, -0x1 ;  /* 0xffffffffff0c7424 */ /* 0x000fe200078e00ff */
[----:B------:R-:W4:Y:S01]  /*8280*/  LDC R18, c[0x0][0x608] ;  /* 0x00018200ff127b82 */ /* 0x000f220000000800 */
[----:B------:R-:W-:Y:S01]  /*8290*/  IMAD.IADD R7, R7, 0x1, R9 ;  /* 0x0000000107077824 */ /* 0x000fe200078e0209 */
[----:B------:R-:W-:-:S04]  /*82a0*/  I2FP.F32.U32 R9, R10 ;  /* 0x0000000a00097245 */ /* 0x000fc80000201000 */
[-C--:B0-----:R-:W-:Y:S01]  /*82b0*/  SHF.R.U64 R14, R6, R22.reuse, R7 ;  /* 0x00000016060e7219 */ /* 0x081fe20000001207 */
[----:B--2---:R-:W-:Y:S01]  /*82c0*/  IMAD.MOV R6, RZ, RZ, -R13 ;  /* 0x000000ffff067224 */ /* 0x004fe200078e0a0d */
[----:B------:R-:W0:Y:S01]  /*82d0*/  LDC R11, c[0x0][0x658] ;  /* 0x00019600ff0b7b82 */ /* 0x000e220000000800 */
[----:B-1----:R-:W-:Y:S01]  /*82e0*/  ISETP.NE.U32.AND P0, PT, R24, RZ, PT ;  /* 0x000000ff1800720c */ /* 0x002fe20003f05070 */
[----:B------:R-:W-:Y:S01]  /*82f0*/  FMUL R9, R9, UR4 ;  /* 0x0000000409097c20 */ /* 0x000fe20008400000 */
[----:B------:R-:W-:Y:S02]  /*8300*/  SHF.R.U32.HI R7, RZ, R22, R7 ;  /* 0x00000016ff077219 */ /* 0x000fe40000011607 */
[----:B------:R-:W-:-:S03]  /*8310*/  ISETP.NE.AND.EX P0, PT, R25, RZ, PT, P0 ;  /* 0x000000ff1900720c */ /* 0x000fc60003f05300 */
[----:B------:R-:W1:Y:S01]  /*8320*/  LDC R21, c[0x0][0x148] ;  /* 0x00005200ff157b82 */ /* 0x000e620000000800 */
[----:B---3--:R-:W-:Y:S02]  /*8330*/  IMAD R22, R15, R6, R8 ;  /* 0x000000060f167224 */ /* 0x008fe400078e0208 */
[----:B------:R-:W-:-:S05]  /*8340*/  IMAD.MOV.U32 R8, RZ, RZ, 0x1 ;  /* 0x00000001ff087424 */ /* 0x000fca00078e00ff */
[----:B------:R-:W2:Y:S01]  /*8350*/  LDC R20, c[0x0][0x600] ;  /* 0x00018000ff147b82 */ /* 0x000ea20000000800 */
[-CC-:B----4-:R-:W-:Y:S02]  /*8360*/  SHF.R.U64 R17, R14, R18.reuse, R7.reuse ;  /* 0x000000120e117219 */ /* 0x190fe40000001207 */
[----:B------:R-:W-:Y:S02]  /*8370*/  SHF.R.U32.HI R6, RZ, R18, R7 ;  /* 0x00000012ff067219 */ /* 0x000fe40000011607 */
[----:B------:R3:W4:Y:S03]  /*8380*/  F2I.U32.TRUNC.NTZ R18, R9 ;  /* 0x0000000900127305 */ /* 0x000726000020f000 */
[----:B------:R-:W1:Y:S01]  /*8390*/  LDC R23, c[0x0][0x648] ;  /* 0x00019200ff177b82 */ /* 0x000e620000000800 */
[-C--:B0-----:R-:W-:Y:S02]  /*83a0*/  SHF.R.U64 R19, R17, R11.reuse, R6 ;  /* 0x0000000b11137219 */ /* 0x081fe40000001206 */
[----:B------:R-:W-:-:S02]  /*83b0*/  SHF.L.U32 R12, R12, R11, RZ ;  /* 0x0000000b0c0c7219 */ /* 0x000fc400000006ff */
[-C--:B------:R-:W-:Y:S01]  /*83c0*/  SHF.R.U32.HI R7, RZ, R11.reuse, R6 ;  /* 0x0000000bff077219 */ /* 0x080fe20000011606 */
[----:B------:R-:W-:Y:S01]  /*83d0*/  IMAD.MOV.U32 R6, RZ, RZ, R19 ;  /* 0x000000ffff067224 */ /* 0x000fe200078e0013 */
[----:B------:R-:W-:Y:S01]  /*83e0*/  SHF.L.U32 R27, R8, R11, RZ ;  /* 0x0000000b081b7219 */ /* 0x000fe200000006ff */
[----:B------:R-:W0:Y:S01]  /*83f0*/  LDC R26, c[0x0][0x638] ;  /* 0x00018e00ff1a7b82 */ /* 0x000e220000000800 */
[----:B------:R-:W-:-:S07]  /*8400*/  LOP3.LUT R28, RZ, R12, RZ, 0x33, !PT ;  /* 0x0000000cff1c7212 */ /* 0x000fce00078e33ff */
[----:B------:R-:W0:Y:S01]  /*8410*/  LDC R29, c[0x0][0x610] ;  /* 0x00018400ff1d7b82 */ /* 0x000e220000000800 */
[----:B---34-:R-:W-:Y:S05]  /*8420*/  @!P0 BRA `(.L_x_169) ;  /* 0x0000000000288947 */ /* 0x018fea0003800000 */
        /* <DEDUP_REMOVED lines=10> */
.L_x_169:
[----:B-1----:R-:W-:Y:S01]  /*84d0*/  SHF.R.U64 R7, R6, R23, R7 ;  /* 0x0000001706077219 */ /* 0x002fe20000001207 */
[----:B--2---:R-:W-:Y:S01]  /*84e0*/  VIADD R9, R20, 0xffffffff ;  /* 0xffffffff14097836 */ /* 0x004fe20000000000 */
[----:B------:R-:W-:Y:S01]  /*84f0*/  LOP3.LUT R6, R17, R28, RZ, 0xc0, !PT ;  /* 0x0000001c11067212 */ /* 0x000fe200078ec0ff */
[----:B------:R-:W-:Y:S02]  /*8500*/  IMAD.MOV R18, RZ, RZ, -R18 ;  /* 0x000000ffff127224 */ /* 0x000fe400078e0a12 */
[----:B------:R-:W-:Y:S02]  /*8510*/  IMAD.MOV R8, RZ, RZ, -R7 ;  /* 0x000000ffff087224 */ /* 0x000fe400078e0a07 */
[----:B------:R-:W-:Y:S01]  /*8520*/  IMAD R11, R27, R7, R6 ;  /* 0x000000071b0b7224 */ /* 0x000fe200078e0206 */
[----:B------:R-:W-:Y:S01]  /*8530*/  LOP3.LUT R7, R14, R9, RZ, 0xc0, !PT ;  /* 0x000000090e077212 */ /* 0x000fe200078ec0ff */
[----:B------:R-:W-:Y:S02]  /*8540*/  @P3 IMAD R22, R21, R18, R10 ;  /* 0x0000001215163224 */ /* 0x000fe400078e020a */
[----:B0-----:R-:W-:-:S02]  /*8550*/  IMAD R6, R8, R26, R19 ;  /* 0x0000001a08067224 */ /* 0x001fc400078e0213 */
[----:B------:R-:W-:Y:S02]  /*8560*/  IMAD R11, R11, R29, R22 ;  /* 0x0000001d0b0b7224 */ /* 0x000fe400078e0216 */
[----:B------:R-:W-:Y:S02]  /*8570*/  IMAD R6, R6, R20, R7 ;  /* 0x0000001406067224 */ /* 0x000fe400078e0207 */
[----:B------:R-:W-:-:S03]  /*8580*/  IMAD.MOV.U32 R8, RZ, RZ, 0x1 ;  /* 0x00000001ff087424 */ /* 0x000fc600078e00ff */
[----:B------:R-:W-:Y:S02]  /*8590*/  SEL R14, R6, R11, !P3 ;  /* 0x0000000b060e7207 */ /* 0x000fe40005800000 */
[----:B------:R-:W-:Y:S01]  /*85a0*/  SEL R11, R11, R6, !P3 ;  /* 0x000000060b0b7207 */ /* 0x000fe20005800000 */
[----:B------:R-:W-:Y:S01]  /*85b0*/  IMAD.MOV.U32 R6, RZ, RZ, R16 ;  /* 0x000000ffff067224 */ /* 0x000fe200078e0010 */
[----:B------:R-:W-:-:S07]  /*85c0*/  PRMT R7, R8, 0x7610, R7 ;  /* 0x0000761008077816 */ /* 0x000fce0000000007 */
.L_x_167:
[----:B------:R-:W-:-:S08]  /*85d0*/  NOP ;  /* 0x0000000000007918 */ /* 0x000fd00000000000 */
[----:B------:R-:W0:-:S00]  /*85e0*/  USETMAXREG.DEALLOC.CTAPOOL 0x28 ;  /* 0x00000028000079c8 */ /* 0x000e0000080e0500 */
[----:B0-----:R-:W-:-:S13]  /*85f0*/  ISETP.NE.AND P0, PT, R5, RZ, PT ;  /* 0x000000ff0500720c */ /* 0x001fda0003f05270 */
[----:B------:R-:W-:Y:S05]  /*8600*/  @P0 EXIT ;  /* 0x000000000000094d */ /* 0x000fea0003800000 */
[----:B------:R-:W-:Y:S01]  /*8610*/  LOP3.LUT P0, RZ, R7, 0xff, RZ, 0xc0, !PT ;  /* 0x000000ff07ff7812 */ /* 0x000fe2000780c0ff */
[----:B------:R-:W-:Y:S02]  /*8620*/  IMAD.MOV.U32 R13, RZ, RZ, 0x1 ;  /* 0x00000001ff0d7424 */ /* 0x000fe400078e00ff */
[----:B------:R-:W-:-:S10]  /*8630*/  IMAD.MOV.U32 R5, RZ, RZ, RZ ;  /* 0x000000ffff057224 */ /* 0x000fd400078e00ff */
[----:B------:R-:W-:Y:S05]  /*8640*/  @!P0 BRA `(.L_x_170) ;  /* 0x0000000c00308947 */ /* 0x000fea0003800000 */
[----:B------:R-:W0:Y:S01]  /*8650*/  LDC R5, c[0x0][0x28c] ;  /* 0x0000a300ff057b82 */ /* 0x000e220000000800 */
[----:B------:R-:W-:Y:S01]  /*8660*/  ULDC UR5, c[0x0][0x600] ;  /* 0x0001800000057ab9 */ /* 0x000fe20000000800 */
[----:B------:R-:W-:Y:S01]  /*8670*/  ULDC UR4, c[0x0][0xc] ;  /* 0x0000030000047ab9 */ /* 0x000fe20000000800 */
[----:B------:R-:W-:Y:S01]  /*8680*/  UIADD3 UR16, UR5, -0x1, URZ ;  /* 0xffffffff05107890 */ /* 0x000fe2000fffe03f */
[C---:B------:R-:W-:Y:S01]  /*8690*/  LOP3.LUT P2, RZ, R0.reuse, 0x7f, RZ, 0xc0, !PT ;  /* 0x0000007f00ff7812 */ /* 0x040fe2000784c0ff */
[----:B------:R-:W-:Y:S01]  /*86a0*/  ULDC UR6, c[0x0][0x658] ;  /* 0x0001960000067ab9 */ /* 0x000fe20000000800 */
[----:B------:R-:W-:Y:S01]  /*86b0*/  ULDC UR5, c[0x0][0x10] ;  /* 0x0000040000057ab9 */ /* 0x000fe20000000800 */
[----:B------:R-:W-:Y:S01]  /*86c0*/  UMOV UR7, 0xffffffff ;  /* 0xffffffff00077882 */ /* 0x000fe20000000000 */
[----:B------:R-:W-:Y:S01]  /*86d0*/  UMOV UR8, 0x1 ;  /* 0x0000000100087882 */ /* 0x000fe20000000000 */
[----:B------:R-:W-:Y:S01]  /*86e0*/  UIMAD.WIDE.U32 UR4, UR4, UR5, URZ ;  /* 0x00000005040472a5 */ /* 0x000fe2000f8e003f */
[----:B------:R-:W-:Y:S01]  /*86f0*/  LOP3.LUT P0, RZ, R0, 0x1f, RZ, 0xc0, !PT ;  /* 0x0000001f00ff7812 */ /* 0x000fe2000780c0ff */
[----:B------:R-:W-:Y:S01]  /*8700*/  USHF.L.U32 UR7, UR7, UR6, URZ ;  /* 0x0000000607077299 */ /* 0x000fe2000800063f */
[----:B------:R-:W-:Y:S01]  /*8710*/  BSSY B0, `(.L_x_170) ;  /* 0x00000bf000007945 */ /* 0x000fe20003800000 */
[----:B------:R-:W-:Y:S01]  /*8720*/  USHF.L.U32 UR18, UR8, UR6, URZ ;  /* 0x0000000608127299 */ /* 0x000fe2000800063f */
[----:B------:R-:W-:Y:S01]  /*8730*/  IMAD.MOV.U32 R15, RZ, RZ, 0x1 ;  /* 0x00000001ff0f7424 */ /* 0x000fe200078e00ff */
[----:B------:R-:W-:Y:S01]  /*8740*/  LOP3.LUT R16, R4, 0x2, RZ, 0xfc, !PT ;  /* 0x0000000204107812 */ /* 0x000fe200078efcff */
[----:B------:R-:W-:Y:S01]  /*8750*/  ULDC UR6, c[0x0][0x14] ;  /* 0x0000050000067ab9 */ /* 0x000fe20000000800 */
[----:B------:R-:W-:Y:S01]  /*8760*/  PLOP3.LUT P0, PT, P0, P2, PT, 0x8a, 0x0 ;  /* 0x000000000000781c */ /* 0x000fe20000705172 */
[----:B------:R-:W-:Y:S01]  /*8770*/  UIMAD.WIDE.U32 UR20, UR4, UR6, URZ ;  /* 0x00000006041472a5 */ /* 0x000fe2000f8e003f */
[----:B------:R-:W-:Y:S01]  /*8780*/  IMAD.MOV.U32 R13, RZ, RZ, 0x1 ;  /* 0x00000001ff0d7424 */ /* 0x000fe200078e00ff */
[----:B------:R-:W-:-:S02]  /*8790*/  UIMAD UR13, UR5, UR6, URZ ;  /* 0x00000006050d72a4 */ /* 0x000fc4000f8e023f */
[----:B------:R-:W-:Y:S01]  /*87a0*/  ULOP3.LUT UR17, URZ, UR7, URZ, 0x33, !UPT ;  /* 0x000000073f117292 */ /* 0x000fe2000f8e333f */
[----:B0-----:R-:W-:Y:S01]  /*87b0*/  VIADD R5, R5, 0x1f ;  /* 0x0000001f05057836 */ /* 0x001fe20000000000 */
[----:B------:R-:W-:Y:S01]  /*87c0*/  UIADD3 UR13, UR21, UR13, URZ ;  /* 0x0000000d150d7290 */ /* 0x000fe2000fffe03f */
[----:B------:R-:W-:-:S03]  /*87d0*/  ULDC.64 UR22, c[0x0][0x198] ;  /* 0x0000660000167ab9 */ /* 0x000fc60000000a00 */
[----:B------:R-:W-:-:S04]  /*87e0*/  SHF.R.S32.HI R8, RZ, 0x1f, R5 ;  /* 0x0000001fff087819 */ /* 0x000fc80000011405 */
[----:B------:R-:W-:Y:S01]  /*87f0*/  LEA.HI R8, R8, R5, RZ, 0x5 ;  /* 0x0000000508087211 */ /* 0x000fe200078f28ff */
[----:B------:R-:W-:-:S03]  /*8800*/  IMAD.MOV.U32 R5, RZ, RZ, RZ ;  /* 0x000000ffff057224 */ /* 0x000fc600078e00ff */
[----:B------:R-:W-:-:S05]  /*8810*/  SHF.R.S32.HI R12, RZ, 0x5, R8 ;  /* 0x00000005ff0c7819 */ /* 0x000fca0000011408 */
[----:B------:R-:W-:-:S07]  /*8820*/  VIADD R0, R12, 0x1 ;  /* 0x000000010c007836 */ /* 0x000fce0000000000 */
.L_x_182:
[----:B------:R-:W-:-:S03]  /*8830*/  UMOV UR4, 0xffffffff ;  /* 0xffffffff00047882 */ /* 0x000fc60000000000 */
[----:B------:R-:W-:Y:S05]  /*8840*/  BRA.DIV UR4, `(.L_x_171) ;  /* 0x0000001e04007947 */ /* 0x000fea000b800000 */
[----:B------:R-:W-:-:S13]  /*8850*/  ELECT P1, URZ, PT ;  /* 0x00000000003f782f */ /* 0x000fda0003820000 */
.L_x_217:
[----:B------:R-:W0:Y:S01]  /*8860*/  LDC R7, c[0x0][0x28c] ;  /* 0x0000a300ff077b82 */ /* 0x000e220000000800 */
[----:B------:R-:W-:Y:S01]  /*8870*/  BSSY B1, `(.L_x_172) ;  /* 0x0000037000017945 */ /* 0x000fe20003800000 */
[----:B0-----:R-:W-:-:S13]  /*8880*/  ISETP.LT.OR P1, PT, R7, 0x1, !P1 ;  /* 0x000000010700780c */ /* 0x001fda0004f21670 */
[----:B------:R-:W-:Y:S05]  /*8890*/  @P1 BRA `(.L_x_173) ;  /* 0x0000000000d01947 */ /* 0x000fea0003800000 */
[----:B------:R-:W-:Y:S02]  /*88a0*/  IMAD.SHL.U32 R14, R14, 0x40, RZ ;  /* 0x000000400e0e7824 */ /* 0x000fe400078e00ff */
[----:B------:R-:W-:Y:S02]  /*88b0*/  IMAD R17, R11, 0xc0, RZ ;  /* 0x000000c00b117824 */ /* 0x000fe400078e02ff */
[----:B------:R-:W-:Y:S02]  /*88c0*/  IMAD.MOV.U32 R20, RZ, RZ, RZ ;  /* 0x000000ffff147224 */ /* 0x000fe400078e00ff */
[----:B------:R-:W-:Y:S02]  /*88d0*/  IMAD.MOV.U32 R7, RZ, RZ, R0 ;  /* 0x000000ffff077224 */ /* 0x000fe400078e0000 */
[----:B------:R-:W-:Y:S02]  /*88e0*/  IMAD.MOV.U32 R8, RZ, RZ, R13 ;  /* 0x000000ffff087224 */ /* 0x000fe400078e000d */
[----:B------:R-:W-:-:S07]  /*88f0*/  IMAD.MOV.U32 R9, RZ, RZ, R5 ;  /* 0x000000ffff097224 */ /* 0x000fce00078e0005 */
.L_x_177:
[----:B------:R-:W0:Y:S01]  /*8900*/  S2R R11, SR_CgaCtaId ;  /* 0x00000000000b7919 */ /* 0x000e220000008800 */
[----:B------:R-:W-:-:S04]  /*8910*/  MOV R10, 0x400 ;  /* 0x00000400000a7802 */ /* 0x000fc80000000f00 */
[----:B0-----:R-:W-:Y:S02]  /*8920*/  LEA R18, R11, R10, 0x18 ;  /* 0x0000000a0b127211 */ /* 0x001fe400078ec0ff */
[----:B------:R-:W-:Y:S01]  /*8930*/  SHF.L.U32 R10, R8, 0x1f, RZ ;  /* 0x0000001f080a7819 */ /* 0x000fe200000006ff */
[----:B------:R-:W0:Y:S02]  /*8940*/  @!P2 LDC R11, c[0x0][0x500] ;  /* 0x00014000ff0bab82 */ /* 0x000e240000000800 */
[----:B------:R-:W-:-:S04]  /*8950*/  IMAD R19, R9, 0x8, R18 ;  /* 0x0000000809137824 */ /* 0x000fc800078e0212 */
[----:B------:R-:W1:Y:S02]  /*8960*/  SYNCS.PHASECHK.TRANS64.TRYWAIT P1, [R19+URZ+0xe0], R10 ;  /* 0x0000e00a130075a7 */ /* 0x000e64000802017f */
[----:B-1----:R-:W-:Y:S05]  /*8970*/  @!P1 BRA `(.L_x_174) ;  /* 0x0000001800d49947 */ /* 0x002fea0003800000 */
.L_x_218:
[----:B-1----:R-:W-:Y:S01]  /*8980*/  PRMT R10, R16, 0x9910, RZ ;  /* 0x00009910100a7816 */ /* 0x002fe200000000ff */
[----:B0-----:R0:W-:Y:S03]  /*8990*/  @!P2 SYNCS.ARRIVE.TRANS64 RZ, [R19+URZ], R11 ;  /* 0x0000000b13ffa9a7 */ /* 0x0011e6000800003f */
[----:B------:R-:W-:-:S13]  /*89a0*/  ISETP.NE.AND P1, PT, R10, 0x2, PT ;  /* 0x000000020a00780c */ /* 0x000fda0003f25270 */
[----:B0-----:R-:W-:Y:S05]  /*89b0*/  @P1 BRA `(.L_x_175) ;  /* 0x0000000000041947 */ /* 0x001fea0003800000 */
[----:B------:R-:W-:Y:S01]  /*89c0*/  BPT.TRAP 0x1 ;  /* 0x000000040000795c */ /* 0x000fe20000300000 */
.L_x_175:
[----:B------:R-:W-:Y:S05]  /*89d0*/  @P0 BRA `(.L_x_176) ;  /* 0x0000000000040947 */ /* 0x000fea0003800000 */
[----:B------:R-:W-:Y:S01]  /*89e0*/  BPT.TRAP 0x1 ;  /* 0x000000040000795c */ /* 0x000fe20000300000 */
.L_x_176:
[--C-:B------:R-:W-:Y:S01]  /*89f0*/  IMAD R10, R9, 0x1800, R18.reuse ;  /* 0x00001800090a7824 */ /* 0x100fe200078e0212 */
[----:B------:R-:W-:Y:S01]  /*8a00*/  R2UR UR9, R19 ;  /* 0x00000000130972ca */ /* 0x000fe200000e0000 */
[----:B------:R-:W-:Y:S01]  /*8a10*/  IMAD R18, R9, 0x800, R18 ;  /* 0x0000080009127824 */ /* 0x000fe200078e0212 */
[----:B------:R-:W-:Y:S01]  /*8a20*/  UIADD3 UR4, UP0, UR22, 0xf0, URZ ;  /* 0x000000f016047890 */ /* 0x000fe2000ff1e03f */
[----:B------:R-:W-:Y:S01]  /*8a30*/  VIADD R7, R7, 0xffffffff ;  /* 0xffffffff07077836 */ /* 0x000fe20000000000 */
[----:B------:R-:W-:Y:S01]  /*8a40*/  R2UR UR5, R10 ;  /* 0x000000000a0572ca */ /* 0x000fe200000e0000 */
[----:B------:R-:W-:Y:S01]  /*8a50*/  UIADD3 UR24, UP1, UR22, 0x1f0, URZ ;  /* 0x000001f016187890 */ /* 0x000fe2000ff3e03f */
[----:B------:R-:W-:Y:S01]  /*8a60*/  R2UR UR8, R18 ;  /* 0x00000000120872ca */ /* 0x000fe200000e0000 */
[----:B------:R-:W-:Y:S01]  /*8a70*/  VIADD R9, R9, 0x1 ;  /* 0x0000000109097836 */ /* 0x000fe20000000000 */
[----:B------:R-:W-:Y:S01]  /*8a80*/  R2UR UR11, R17 ;  /* 0x00000000110b72ca */ /* 0x000fe200000e0000 */
[----:B------:R-:W-:Y:S01]  /*8a90*/  UIADD3.X UR25, URZ, UR23, URZ, UP1, !UPT ;  /* 0x000000173f197290 */ /* 0x000fe20008ffe43f */
[----:B------:R-:W-:Y:S01]  /*8aa0*/  R2UR UR10, R20 ;  /* 0x00000000140a72ca */ /* 0x000fe200000e0000 */
[----:B------:R-:W-:Y:S01]  /*8ab0*/  UMOV UR6, 0x0 ;  /* 0x0000000000067882 */ /* 0x000fe20000000000 */
[----:B------:R-:W-:Y:S01]  /*8ac0*/  R2UR UR12, R6 ;  /* 0x00000000060c72ca */ /* 0x000fe200000e0000 */
[----:B------:R-:W-:Y:S01]  /*8ad0*/  UMOV UR7, 0x10000000 ;  /* 0x1000000000077882 */ /* 0x000fe20000000000 */
[----:B------:R-:W-:Y:S01]  /*8ae0*/  R2UR UR19, R14 ;  /* 0x000000000e1372ca */ /* 0x000fe200000e0000 */
[----:B------:R-:W-:Y:S01]  /*8af0*/  VIADD R20, R20, 0x20 ;  /* 0x0000002014147836 */ /* 0x000fe20000000000 */
[----:B------:R-:W-:Y:S01]  /*8b00*/  ISETP.GT.AND P4, PT, R7, 0x1, PT ;  /* 0x000000010700780c */ /* 0x000fe20003f84270 */
[----:B------:R-:W-:Y:S01]  /*8b10*/  UIADD3 UR14, UR5, 0x280, URZ ;  /* 0x00000280050e7890 */ /* 0x000fe2000fffe03f */
[----:B------:R-:W-:Y:S01]  /*8b20*/  ISETP.NE.AND P1, PT, R9, 0x1c, PT ;  /* 0x0000001c0900780c */ /* 0x000fe20003f25270 */
[----:B------:R-:W-:-:S02]  /*8b30*/  UIADD3.X UR5, URZ, UR23, URZ, UP0, !UPT ;  /* 0x000000173f057290 */ /* 0x000fc400087fe43f */
[----:B------:R-:W-:Y:S01]  /*8b40*/  UIADD3 UR15, UR8, 0x2a280, URZ ;  /* 0x0002a280080f7890 */ /* 0x000fe2000fffe03f */
[----:B------:R-:W-:Y:S02]  /*8b50*/  SEL R11, RZ, 0x1, P1 ;  /* 0x00000001ff0b7807 */ /* 0x000fe40000800000 */
[----:B------:R-:W-:Y:S01]  /*8b60*/  UMOV UR8, UR14 ;  /* 0x0000000e00087c82 */ /* 0x000fe20008000000 */
[----:B------:R-:W-:Y:S02]  /*8b70*/  SEL R9, R9, RZ, P1 ;  /* 0x000000ff09097207 */ /* 0x000fe40000800000 */
[----:B------:R-:W-:Y:S01]  /*8b80*/  LOP3.LUT R8, R8, R11, RZ, 0x3c, !PT ;  /* 0x0000000b08087212 */ /* 0x000fe200078e3cff */
[----:B------:R0:W-:Y:S02]  /*8b90*/  UTMALDG.3D [UR8], [UR4], desc[UR6] ;  /* 0x00000608040075b4 */ /* 0x0001e40008011000 */
[----:B0-----:R-:W-:Y:S01]  /*8ba0*/  UMOV UR8, UR15 ;  /* 0x0000000f00087c82 */ /* 0x001fe20008000000 */
[----:B------:R-:W-:-:S02]  /*8bb0*/  UMOV UR11, UR19 ;  /* 0x00000013000b7c82 */ /* 0x000fc40008000000 */
[----:B------:R0:W-:Y:S02]  /*8bc0*/  UTMALDG.3D [UR8], [UR24], desc[UR6] ;  /* 0x00000608180075b4 */ /* 0x0001e40008011000 */
[----:B0-----:R-:W-:Y:S05]  /*8bd0*/  @P4 BRA `(.L_x_177) ;  /* 0xfffffffc00484947 */ /* 0x001fea000383ffff */
.L_x_173:
[----:B------:R-:W-:Y:S05]  /*8be0*/  BSYNC B1 ;  /* 0x0000000000017941 */ /* 0x000fea0003800000 */
.L_x_172:
[----:B------:R-:W-:Y:S01]  /*8bf0*/  LOP3.LUT P5, RZ, R15, 0xff, RZ, 0xc0, !PT ;  /* 0x000000ff0fff7812 */ /* 0x000fe200078ac0ff */
[C---:B------:R-:W-:Y:S01]  /*8c00*/  IMAD.IADD R5, R12.reuse, 0x1, R5 ;  /* 0x000000010c057824 */ /* 0x040fe200078e0205 */
[----:B------:R-:W-:Y:S01]  /*8c10*/  ULDC.64 UR4, c[0x0][0x650] ;  /* 0x0001940000047ab9 */ /* 0x000fe20000000a00 */
[C---:B------:R-:W-:Y:S01]  /*8c20*/  ISETP.GE.U32.AND P4, PT, R12.reuse, 0x1c, PT ;  /* 0x0000001c0c00780c */ /* 0x040fe20003f86070 */
[----:B------:R-:W-:Y:S01]  /*8c30*/  BSSY B1, `(.L_x_178) ;  /* 0x000006a000017945 */ /* 0x000fe20003800000 */
[----:B------:R-:W-:Y:S01]  /*8c40*/  IMAD.MOV.U32 R11, RZ, RZ, -0x1 ;  /* 0xffffffffff0b7424 */ /* 0x000fe200078e00ff */
[----:B------:R-:W-:Y:S01]  /*8c50*/  ISETP.GT.U32.AND P1, PT, R5, 0x1b, PT ;  /* 0x0000001b0500780c */ /* 0x000fe20003f24070 */
[----:B------:R-:W-:Y:S01]  /*8c60*/  IMAD.MOV.U32 R14, RZ, RZ, -0x1 ;  /* 0xffffffffff0e7424 */ /* 0x000fe200078e00ff */
[----:B------:R-:W-:Y:S02]  /*8c70*/  PRMT R15, RZ, 0x7610, R15 ;  /* 0x00007610ff0f7816 */ /* 0x000fe4000000000f */
[----:B------:R-:W-:-:S03]  /*8c80*/  ISETP.LT.U32.AND P1, PT, R12, 0x1c, P1 ;  /* 0x0000001c0c00780c */ /* 0x000fc60000f21070 */
[----:B------:R-:W0:Y:S01]  /*8c90*/  @P5 S2R R7, SR_CgaCtaId ;  /* 0x0000000000075919 */ /* 0x000e220000008800 */
[----:B------:R-:W-:Y:S02]  /*8ca0*/  @P5 MOV R6, 0x400 ;  /* 0x0000040000065802 */ /* 0x000fe40000000f00 */
[----:B------:R-:W-:-:S04]  /*8cb0*/  SEL R8, RZ, 0x1, !P1 ;  /* 0x00000001ff087807 */ /* 0x000fc80004800000 */
[----:B------:R-:W-:Y:S02]  /*8cc0*/  LOP3.LUT R13, R13, R8, RZ, 0x3c, !PT ;  /* 0x000000080d0d7212 */ /* 0x000fe400078e3cff */
[----:B0-----:R-:W-:-:S04]  /*8cd0*/  @P5 LEA R6, R7, R6, 0x18 ;  /* 0x0000000607065211 */ /* 0x001fc800078ec0ff */
[----:B------:R0:W-:Y:S01]  /*8ce0*/  @P5 SYNCS.ARRIVE.TRANS64.A1T0 RZ, [R6+URZ+0x1d8], RZ ;  /* 0x0001d8ff06ff59a7 */ /* 0x0001e2000810003f */
[----:B------:R-:W-:-:S04]  /*8cf0*/  IADD3 R2, P5, R2, UR20, RZ ;  /* 0x0000001402027c10 */ /* 0x000fc8000ffbe0ff */
[----:B------:R-:W-:Y:S02]  /*8d00*/  IADD3.X R3, R3, UR13, RZ, P5, !PT ;  /* 0x0000000d03037c10 */ /* 0x000fe4000affe4ff */
[----:B------:R-:W-:Y:S02]  /*8d10*/  ISETP.GE.U32.AND P1, PT, R2, UR4, PT ;  /* 0x0000000402007c0c */ /* 0x000fe4000bf26070 */
[----:B0-----:R-:W-:Y:S02]  /*8d20*/  SHF.R.U32.HI R6, RZ, 0x2, R5 ;  /* 0x00000002ff067819 */ /* 0x001fe40000011605 */
[----:B------:R-:W-:-:S03]  /*8d30*/  ISETP.GE.U32.AND.EX P1, PT, R3, UR5, PT, P1 ;  /* 0x0000000503007c0c */ /* 0x000fc6000bf26110 */
[----:B------:R-:W-:-:S04]  /*8d40*/  IMAD.WIDE.U32 R6, R6, 0x24924925, RZ ;  /* 0x2492492506067825 */ /* 0x000fc800078e00ff */
[----:B------:R-:W-:Y:S01]  /*8d50*/  IMAD R5, R7, -0x1c, R5 ;  /* 0xffffffe407057824 */ /* 0x000fe200078e0205 */
[--C-:B------:R-:W-:Y:S01]  /*8d60*/  @P4 LOP3.LUT R13, R13, 0x1, R7.reuse, 0x78, !PT ;  /* 0x000000010d0d4812 */ /* 0x100fe200078e7807 */
[----:B------:R-:W-:Y:S01]  /*8d70*/  IMAD.MOV.U32 R6, RZ, RZ, -0x1 ;  /* 0xffffffffff067424 */ /* 0x000fe200078e00ff */
[----:B------:R-:W-:-:S03]  /*8d80*/  PRMT R7, RZ, 0x7610, R7 ;  /* 0x00007610ff077816 */ /* 0x000fc60000000007 */
[----:B------:R-:W-:Y:S05]  /*8d90*/  @P1 BRA `(.L_x_179) ;  /* 0x00000004004c1947 */ /* 0x000fea0003800000 */
[----:B------:R-:W-:Y:S01]  /*8da0*/  ULDC.64 UR4, c[0x0][0x628] ;  /* 0x00018a0000047ab9 */ /* 0x000fe20000000a00 */
[----:B------:R-:W0:Y:S01]  /*8db0*/  S2R R17, SR_CTAID.X ;  /* 0x0000000000117919 */ /* 0x000e220000002500 */
[----:B------:R-:W-:Y:S01]  /*8dc0*/  ISETP.NE.U32.AND P1, PT, RZ, UR4, PT ;  /* 0x00000004ff007c0c */ /* 0x000fe2000bf25070 */
[----:B------:R-:W-:Y:S01]  /*8dd0*/  ULDC UR7, c[0x0][0x630] ;  /* 0x00018c0000077ab9 */ /* 0x000fe20000000800 */
[----:B------:R-:W-:Y:S01]  /*8de0*/  IMAD.MOV.U32 R6, RZ, RZ, R2 ;  /* 0x000000ffff067224 */ /* 0x000fe200078e0002 */
[----:B------:R-:W1:Y:S01]  /*8df0*/  S2R R14, SR_CTAID.Y ;  /* 0x00000000000e7919 */ /* 0x000e620000002600 */
[----:B------:R-:W-:Y:S01]  /*8e00*/  ISETP.NE.AND.EX P1, PT, RZ, UR5, PT, P1 ;  /* 0x00000005ff007c0c */ /* 0x000fe2000bf25310 */
[----:B------:R-:W-:-:S12]  /*8e10*/  IMAD.MOV.U32 R7, RZ, RZ, R3 ;  /* 0x000000ffff077224 */ /* 0x000fd800078e0003 */
[----:B------:R-:W-:Y:S05]  /*8e20*/  @!P1 BRA `(.L_x_180) ;  /* 0x0000000000289947 */ /* 0x000fea0003800000 */
[----:B------:R-:W-:Y:S02]  /*8e30*/  ULDC UR6, c[0x0][0x634] ;  /* 0x00018d0000067ab9 */ /* 0x000fe40000000800 */
[----:B------:R-:W-:-:S05]  /*8e40*/  IADD3 R11, P1, R2, UR6, RZ ;  /* 0x00000006020b7c10 */ /* 0x000fca000ff3e0ff */
[----:B------:R-:W-:-:S04]  /*8e50*/  IMAD.X R19, RZ, RZ, R3, P1 ;  /* 0x000000ffff137224 */ /* 0x000fc800008e0603 */
[----:B------:R-:W-:-:S04]  /*8e60*/  IMAD.WIDE.U32 R8, R19, UR4, RZ ;  /* 0x0000000413087c25 */ /* 0x000fc8000f8e00ff */
[----:B------:R-:W-:-:S04]  /*8e70*/  IMAD.WIDE.U32 R8, P1, R11, UR5, R8 ;  /* 0x000000050b087c25 */ /* 0x000fc8000f820008 */
[----:B------:R-:W-:-:S04]  /*8e80*/  IMAD.WIDE.U32 R10, R11, UR4, RZ ;  /* 0x000000040b0a7c25 */ /* 0x000fc8000f8e00ff */
[----:B------:R-:W-:Y:S01]  /*8e90*/  IMAD.X R7, RZ, RZ, RZ, P1 ;  /* 0x000000ffff077224 */ /* 0x000fe200008e06ff */
[----:B------:R-:W-:Y:S01]  /*8ea0*/  IADD3 RZ, P1, R11, R8, RZ ;  /* 0x000000080bff7210 */ /* 0x000fe20007f3e0ff */
[----:B------:R-:W-:-:S04]  /*8eb0*/  IMAD.MOV.U32 R6, RZ, RZ, R9 ;  /* 0x000000ffff067224 */ /* 0x000fc800078e0009 */
[----:B------:R-:W-:-:S08]  /*8ec0*/  IMAD.WIDE.U32.X R6, R19, UR5, R6, P1 ;  /* 0x0000000513067c25 */ /* 0x000fd000088e0406 */
.L_x_180:
[--C-:B------:R-:W-:Y:S01]  /*8ed0*/  SHF.R.U64 R10, R6, UR7, R7.reuse ;  /* 0x00000007060a7c19 */ /* 0x100fe20008001207 */
[----:B------:R-:W-:Y:S01]  /*8ee0*/  ULDC.64 UR4, c[0x0][0x620] ;  /* 0x0001880000047ab9 */ /* 0x000fe20000000a00 */
[----:B------:R-:W-:Y:S01]  /*8ef0*/  SHF.R.U32.HI R6, RZ, UR7, R7 ;  /* 0x00000007ff067c19 */ /* 0x000fe20008011607 */
[----:B------:R-:W2:Y:S01]  /*8f00*/  LDC R22, c[0x0][0x144] ;  /* 0x00005100ff167b82 */ /* 0x000ea20000000800 */
[----:B------:R-:W-:Y:S01]  /*8f10*/  IADD3 R9, P1, RZ, -R10, RZ ;  /* 0x8000000aff097210 */ /* 0x000fe20007f3e0ff */
[----:B------:R-:W-:Y:S01]  /*8f20*/  ULDC.64 UR8, c[0x0][0x640] ;  /* 0x0001900000087ab9 */ /* 0x000fe20000000a00 */
[----:B0-----:R-:W-:Y:S01]  /*8f30*/  I2FP.F32.U32 R11, R17 ;  /* 0x00000011000b7245 */ /* 0x001fe20000201000 */
[----:B------:R-:W-:Y:S02]  /*8f40*/  ULDC UR6, c[0x0][0x608] ;  /* 0x0001820000067ab9 */ /* 0x000fe40000000800 */
[----:B------:R-:W-:Y:S01]  /*8f50*/  IMAD.X R6, RZ, RZ, ~R6, P1 ;  /* 0x000000ffff067224 */ /* 0x000fe200008e0e06 */
[----:B------:R-:W-:Y:S01]  /*8f60*/  ISETP.NE.U32.AND P1, PT, RZ, UR8, PT ;  /* 0x00000008ff007c0c */ /* 0x000fe2000bf25070 */
[----:B------:R-:W0:Y:S02]  /*8f70*/  LDC R19, c[0x0][0x148] ;  /* 0x00005200ff137b82 */ /* 0x000e240000000800 */
[----:B------:R-:W-:Y:S01]  /*8f80*/  IMAD R8, R6, UR4, RZ ;  /* 0x0000000406087c24 */ /* 0x000fe2000f8e02ff */
[----:B------:R-:W-:Y:S01]  /*8f90*/  ISETP.NE.AND.EX P1, PT, RZ, UR9, PT, P1 ;  /* 0x00000009ff007c0c */ /* 0x000fe2000bf25310 */
[----:B------:R-:W-:Y:S01]  /*8fa0*/  IMAD.WIDE.U32 R6, R9, UR4, R2 ;  /* 0x0000000409067c25 */ /* 0x000fe2000f8e0002 */
[----:B------:R-:W-:-:S03]  /*8fb0*/  ULDC UR4, c[0x0][0x150] ;  /* 0x0000540000047ab9 */ /* 0x000fc60000000800 */
[----:B------:R-:W-:Y:S02]  /*8fc0*/  IMAD R9, R9, UR5, R8 ;  /* 0x0000000509097c24 */ /* 0x000fe4000f8e0208 */
[----:B------:R-:W-:Y:S01]  /*8fd0*/  FMUL R8, R11, UR4 ;  /* 0x000000040b087c20 */ /* 0x000fe20008400000 */
[----:B------:R-:W-:Y:S01]  /*8fe0*/  ULDC UR4, c[0x0][0x618] ;  /* 0x0001860000047ab9 */ /* 0x000fe20000000800 */
[----:B------:R-:W-:Y:S01]  /*8ff0*/  ULDC UR5, c[0x0][0x154] ;  /* 0x0000550000057ab9 */ /* 0x000fe20000000800 */
[----:B------:R-:W-:-:S03]  /*9000*/  IMAD.IADD R7, R7, 0x1, R9 ;  /* 0x0000000107077824 */ /* 0x000fc600078e0209 */
[----:B------:R-:W3:Y:S02]  /*9010*/  F2I.U32.TRUNC.NTZ R8, R8 ;  /* 0x0000000800087305 */ /* 0x000ee4000020f000 */
[----:B------:R-:W-:Y:S02]  /*9020*/  SHF.R.U64 R11, R6, UR4, R7 ;  /* 0x00000004060b7c19 */ /* 0x000fe40008001207 */
[----:B-1----:R-:W-:-:S05]  /*9030*/  I2FP.F32.U32 R6, R14 ;  /* 0x0000000e00067245 */ /* 0x002fca0000201000 */
[----:B------:R-:W-:Y:S01]  /*9040*/  FMUL R21, R6, UR5 ;  /* 0x0000000506157c20 */ /* 0x000fe20008400000 */
[----:B------:R-:W-:Y:S01]  /*9050*/  SHF.R.U32.HI R6, RZ, UR4, R7 ;  /* 0x00000004ff067c19 */ /* 0x000fe20008011607 */
[----:B------:R-:W-:-:S03]  /*9060*/  ULDC UR4, c[0x0][0x658] ;  /* 0x0001960000047ab9 */ /* 0x000fc60000000800 */
[--C-:B------:R-:W-:Y:S01]  /*9070*/  SHF.R.U64 R20, R11, UR6, R6.reuse ;  /* 0x000000060b147c19 */ /* 0x100fe20008001206 */
[----:B------:R-:W1:Y:S01]  /*9080*/  F2I.U32.TRUNC.NTZ R21, R21 ;  /* 0x0000001500157305 */ /* 0x000e62000020f000 */
[----:B------:R-:W-:Y:S01]  /*9090*/  SHF.R.U32.HI R7, RZ, UR6, R6 ;  /* 0x00000006ff077c19 */ /* 0x000fe20008011606 */
[----:B---3--:R-:W-:-:S03]  /*90a0*/  IMAD.MOV R8, RZ, RZ, -R8 ;  /* 0x000000ffff087224 */ /* 0x008fc600078e0a08 */
[----:B------:R-:W-:Y:S01]  /*90b0*/  SHF.R.U64 R18, R20, UR4, R7 ;  /* 0x0000000414127c19 */ /* 0x000fe20008001207 */
[----:B--2---:R-:W-:Y:S01]  /*90c0*/  IMAD R17, R22, R8, R17 ;  /* 0x0000000816117224 */ /* 0x004fe200078e0211 */
[----:B------:R-:W-:-:S03]  /*90d0*/  SHF.R.U32.HI R23, RZ, UR4, R7 ;  /* 0x00000004ff177c19 */ /* 0x000fc60008011607 */
[----:B------:R-:W-:Y:S02]  /*90e0*/  IMAD.MOV.U32 R6, RZ, RZ, R18 ;  /* 0x000000ffff067224 */ /* 0x000fe400078e0012 */
[----:B------:R-:W-:Y:S01]  /*90f0*/  IMAD.MOV.U32 R7, RZ, RZ, R23 ;  /* 0x000000ffff077224 */ /* 0x000fe200078e0017 */
[----:B-1----:R-:W-:Y:S06]  /*9100*/  @!P1 BRA `(.L_x_181) ;  /* 0x0000000000289947 */ /* 0x002fec0003800000 */
[----:B------:R-:W-:Y:S02]  /*9110*/  ULDC UR4, c[0x0][0x64c] ;  /* 0x0001930000047ab9 */ /* 0x000fe40000000800 */
[----:B------:R-:W-:-:S05]  /*9120*/  IADD3 R7, P1, R18, UR4, RZ ;  /* 0x0000000412077c10 */ /* 0x000fca000ff3e0ff */
[----:B------:R-:W-:-:S04]  /*9130*/  IMAD.X R23, RZ, RZ, R23, P1 ;  /* 0x000000ffff177224 */ /* 0x000fc800008e0617 */
[----:B------:R-:W-:-:S04]  /*9140*/  IMAD.WIDE.U32 R8, R23, UR8, RZ ;  /* 0x0000000817087c25 */ /* 0x000fc8000f8e00ff */
[----:B------:R-:W-:-:S04]  /*9150*/  IMAD.WIDE.U32 R8, P1, R7, UR9, R8 ;  /* 0x0000000907087c25 */ /* 0x000fc8000f820008 */
[----:B------:R-:W-:-:S04]  /*9160*/  IMAD.WIDE.U32 R6, R7, UR8, RZ ;  /* 0x0000000807067c25 */ /* 0x000fc8000f8e00ff */
[----:B------:R-:W-:Y:S01]  /*9170*/  IMAD.MOV.U32 R6, RZ, RZ, R9 ;  /* 0x000000ffff067224 */ /* 0x000fe200078e0009 */
[----:B------:R-:W-:Y:S01]  /*9180*/  IADD3 RZ, P4, R7, R8, RZ ;  /* 0x0000000807ff7210 */ /* 0x000fe20007f9e0ff */
[----:B------:R-:W-:-:S04]  /*9190*/  IMAD.X R7, RZ, RZ, RZ, P1 ;  /* 0x000000ffff077224 */ /* 0x000fc800008e06ff */
[----:B------:R-:W-:-:S08]  /*91a0*/  IMAD.WIDE.U32.X R6, R23, UR9, R6, P4 ;  /* 0x0000000917067c25 */ /* 0x000fd0000a0e0406 */
.L_x_181:
[----:B------:R-:W-:Y:S01]  /*91b0*/  ULDC UR4, c[0x0][0x648] ;  /* 0x0001920000047ab9 */ /* 0x000fe20000000800 */
[----:B------:R-:W-:Y:S01]  /*91c0*/  LOP3.LUT R20, R20, UR17, RZ, 0xc0, !PT ;  /* 0x0000001114147c12 */ /* 0x000fe2000f8ec0ff */
[----:B------:R-:W-:Y:S01]  /*91d0*/  IMAD.MOV R21, RZ, RZ, -R21 ;  /* 0x000000ffff157224 */ /* 0x000fe200078e0a15 */
[----:B------:R-:W-:Y:S01]  /*91e0*/  SHF.R.U64 R7, R6, UR4, R7 ;  /* 0x0000000406077c19 */ /* 0x000fe20008001207 */
[----:B------:R-:W-:Y:S01]  /*91f0*/  ULDC UR4, c[0x0][0x638] ;  /* 0x00018e0000047ab9 */ /* 0x000fe20000000800 */
[----:B------:R-:W-:Y:S01]  /*9200*/  LOP3.LUT R11, R11, UR16, RZ, 0xc0, !PT ;  /* 0x000000100b0b7c12 */ /* 0x000fe2000f8ec0ff */
[----:B0-----:R-:W-:Y:S01]  /*9210*/  @P3 IMAD R17, R19, R21, R14 ;  /* 0x0000001513113224 */ /* 0x001fe200078e020e */
[----:B------:R-:W-:Y:S01]  /*9220*/  ULDC UR5, c[0x0][0x610] ;  /* 0x0001840000057ab9 */ /* 0x000fe20000000800 */
[----:B------:R-:W-:Y:S02]  /*9230*/  IMAD.MOV R9, RZ, RZ, -R7 ;  /* 0x000000ffff097224 */ /* 0x000fe400078e0a07 */
[----:B------:R-:W-:-:S02]  /*9240*/  IMAD R20, R7, UR18, R20 ;  /* 0x0000001207147c24 */ /* 0x000fc4000f8e0214 */
[----:B------:R-:W-:Y:S01]  /*9250*/  IMAD R18, R9, UR4, R18 ;  /* 0x0000000409127c24 */ /* 0x000fe2000f8e0212 */
[----:B------:R-:W-:Y:S01]  /*9260*/  ULDC UR4, c[0x0][0x600] ;  /* 0x0001800000047ab9 */ /* 0x000fe20000000800 */
[----:B------:R-:W-:Y:S02]  /*9270*/  IMAD R17, R20, UR5, R17 ;  /* 0x0000000514117c24 */ /* 0x000fe4000f8e0211 */
[----:B------:R-:W-:Y:S02]  /*9280*/  IMAD R18, R18, UR4, R11 ;  /* 0x0000000412127c24 */ /* 0x000fe4000f8e020b */
[----:B------:R-:W-:Y:S02]  /*9290*/  IMAD.MOV.U32 R7, RZ, RZ, 0x1 ;  /* 0x00000001ff077424 */ /* 0x000fe400078e00ff */
[----:B------:R-:W-:Y:S01]  /*92a0*/  IMAD.MOV.U32 R6, RZ, RZ, R10 ;  /* 0x000000ffff067224 */ /* 0x000fe200078e000a */
[----:B------:R-:W-:Y:S02]  /*92b0*/  SEL R14, R18, R17, !P3 ;  /* 0x00000011120e7207 */ /* 0x000fe40005800000 */
[----:B------:R-:W-:-:S07]  /*92c0*/  SEL R11, R17, R18, !P3 ;  /* 0x00000012110b7207 */ /* 0x000fce0005800000 */
.L_x_179:
[----:B------:R-:W-:Y:S05]  /*92d0*/  BSYNC B1 ;  /* 0x0000000000017941 */ /* 0x000fea0003800000 */
.L_x_178:
[----:B------:R-:W-:-:S13]  /*92e0*/  LOP3.LUT P1, RZ, R7, 0xff, RZ, 0xc0, !PT ;  /* 0x000000ff07ff7812 */ /* 0x000fda000782c0ff */
[----:B------:R-:W-:Y:S05]  /*92f0*/  @P1 BRA `(.L_x_182) ;  /* 0xfffffff4004c1947 */ /* 0x000fea000383ffff */
[----:B------:R-:W-:Y:S05]  /*9300*/  BSYNC B0 ;  /* 0x0000000000007941 */ /* 0x000fea0003800000 */
.L_x_170:
[----:B------:R-:W-:-:S03]  /*9310*/  UMOV UR4, 0xffffffff ;  /* 0xffffffff00047882 */ /* 0x000fc60000000000 */
[----:B------:R-:W-:Y:S05]  /*9320*/  BRA.DIV UR4, `(.L_x_183) ;  /* 0x00000012047c7947 */ /* 0x000fea000b800000 */
[----:B------:R-:W-:-:S13]  /*9330*/  ELECT P0, URZ, PT ;  /* 0x00000000003f782f */ /* 0x000fda0003800000 */
.L_x_221:
[----:B------:R-:W-:Y:S04]  /*9340*/  BSSY B0, `(.L_x_184) ;  /* 0x0000103000007945 */ /* 0x000fe80003800000 */
[----:B------:R-:W-:Y:S05]  /*9350*/  @!P0 BRA `(.L_x_185) ;  /* 0x0000001000048947 */ /* 0x000fea0003800000 */
[----:B------:R-:W-:-:S04]  /*9360*/  LOP3.LUT R4, R4, 0x2, RZ, 0xfc, !PT ;  /* 0x0000000204047812 */ /* 0x000fc800078efcff */
[----:B------:R-:W-:-:S13]  /*9370*/  ISETP.NE.AND P0, PT, R4, 0x3, PT ;  /* 0x000000030400780c */ /* 0x000fda0003f05270 */
[----:B------:R-:W-:Y:S05]  /*9380*/  @!P0 BRA `(.L_x_186) ;  /* 0x0000000000048947 */ /* 0x000fea0003800000 */
[----:B------:R-:W-:Y:S01]  /*9390*/  BPT.TRAP 0x1 ;  /* 0x000000040000795c */ /* 0x000fe20000300000 */
.L_x_186:
[----:B------:R-:W0:Y:S01]  /*93a0*/  S2R R3, SR_CgaCtaId ;  /* 0x0000000000037919 */ /* 0x000e220000008800 */
[----:B------:R-:W-:-:S04]  /*93b0*/  MOV R0, 0x400 ;  /* 0x0000040000007802 */ /* 0x000fc80000000f00 */
[----:B0-----:R-:W-:Y:S02]  /*93c0*/  LEA R0, R3, R0, 0x18 ;  /* 0x0000000003007211 */ /* 0x001fe400078ec0ff */
[----:B------:R-:W-:-:S03]  /*93d0*/  SHF.L.U32 R3, R13, 0x1f, RZ ;  /* 0x0000001f0d037819 */ /* 0x000fc600000006ff */
[----:B------:R-:W-:-:S04]  /*93e0*/  VIADD R0, R0, 0xe0 ;  /* 0x000000e000007836 */ /* 0x000fc80000000000 */
[C---:B------:R-:W-:Y:S02]  /*93f0*/  IMAD R6, R5.reuse, 0x8, R0 ;  /* 0x0000000805067824 */ /* 0x040fe400078e0200 */
[----:B------:R-:W-:Y:S02]  /*9400*/  VIADD R5, R5, 0x1 ;  /* 0x0000000105057836 */ /* 0x000fe40000000000 */
[----:B------:R-:W0:Y:S03]  /*9410*/  SYNCS.PHASECHK.TRANS64.TRYWAIT P0, [R6+URZ], R3 ;  /* 0x00000003060075a7 */ /* 0x000e26000800017f */
[----:B------:R-:W-:-:S04]  /*9420*/  ISETP.NE.AND P1, PT, R5, 0x1c, PT ;  /* 0x0000001c0500780c */ /* 0x000fc80003f25270 */
[----:B------:R-:W-:Y:S02]  /*9430*/  SEL R2, RZ, 0x1, P1 ;  /* 0x00000001ff027807 */ /* 0x000fe40000800000 */
[----:B------:R-:W-:Y:S02]  /*9440*/  SEL R5, R5, RZ, P1 ;  /* 0x000000ff05057207 */ /* 0x000fe40000800000 */
[----:B------:R-:W-:-:S03]  /*9450*/  LOP3.LUT R8, R13, R2, RZ, 0x3c, !PT ;  /* 0x000000020d087212 */ /* 0x000fc600078e3cff */
[----:B------:R-:W-:Y:S01]  /*9460*/  IMAD R7, R5, 0x8, R0 ;  /* 0x0000000805077824 */ /* 0x000fe200078e0200 */
[----:B------:R-:W-:Y:S01]  /*9470*/  SHF.L.U32 R4, R8, 0x1f, RZ ;  /* 0x0000001f08047819 */ /* 0x000fe200000006ff */
[----:B0-----:R-:W-:Y:S06]  /*9480*/  @!P0 BRA `(.L_x_187) ;  /* 0x0000001000488947 */ /* 0x001fec0003800000 */
.L_x_222:
[----:B------:R-:W1:Y:S01]  /*9490*/  SYNCS.PHASECHK.TRANS64.TRYWAIT P0, [R7+URZ], R4 ;  /* 0x00000004070075a7 */ /* 0x000e62000800017f */
[----:B------:R-:W-:-:S05]  /*94a0*/  VIADD R2, R5, 0x1 ;  /* 0x0000000105027836 */ /* 0x000fca0000000000 */
[----:B------:R-:W-:-:S04]  /*94b0*/  ISETP.NE.AND P1, PT, R2, 0x1c, PT ;  /* 0x0000001c0200780c */ /* 0x000fc80003f25270 */
[----:B0-----:R-:W-:Y:S02]  /*94c0*/  SEL R3, RZ, 0x1, P1 ;  /* 0x00000001ff037807 */ /* 0x001fe40000800000 */
[----:B------:R-:W-:Y:S02]  /*94d0*/  SEL R9, R2, RZ, P1 ;  /* 0x000000ff02097207 */ /* 0x000fe40000800000 */
[----:B------:R-:W-:-:S03]  /*94e0*/  LOP3.LUT R8, R8, R3, RZ, 0x3c, !PT ;  /* 0x0000000308087212 */ /* 0x000fc600078e3cff */
[----:B------:R-:W-:Y:S01]  /*94f0*/  IMAD R6, R9, 0x8, R0 ;  /* 0x0000000809067824 */ /* 0x000fe200078e0200 */
[----:B------:R-:W-:Y:S01]  /*9500*/  SHF.L.U32 R5, R8, 0x1f, RZ ;  /* 0x0000001f08057819 */ /* 0x000fe200000006ff */
[----:B-1----:R-:W-:Y:S06]  /*9510*/  @!P0 BRA `(.L_x_188) ;  /* 0x0000001000388947 */ /* 0x002fec0003800000 */
.L_x_223:
[----:B------:R-:W1:Y:S01]  /*9520*/  SYNCS.PHASECHK.TRANS64.TRYWAIT P0, [R6+URZ], R5 ;  /* 0x00000005060075a7 */ /* 0x000e62000800017f */
[----:B------:R-:W-:-:S05]  /*9530*/  VIADD R2, R9, 0x1 ;  /* 0x0000000109027836 */ /* 0x000fca0000000000 */
[----:B------:R-:W-:-:S04]  /*9540*/  ISETP.NE.AND P1, PT, R2, 0x1c, PT ;  /* 0x0000001c0200780c */ /* 0x000fc80003f25270 */
[----:B------:R-:W-:Y:S02]  /*9550*/  SEL R3, RZ, 0x1, P1 ;  /* 0x00000001ff037807 */ /* 0x000fe40000800000 */
[----:B0-----:R-:W-:Y:S02]  /*9560*/  SEL R7, R2, RZ, P1 ;  /* 0x000000ff02077207 */ /* 0x001fe40000800000 */
[----:B------:R-:W-:-:S03]  /*9570*/  LOP3.LUT R8, R8, R3, RZ, 0x3c, !PT ;  /* 0x0000000308087212 */ /* 0x000fc600078e3cff */
[----:B------:R-:W-:Y:S01]  /*9580*/  IMAD R9, R7, 0x8, R0 ;  /* 0x0000000807097824 */ /* 0x000fe200078e0200 */
[----:B------:R-:W-:Y:S01]  /*9590*/  SHF.L.U32 R4, R8, 0x1f, RZ ;  /* 0x0000001f08047819 */ /* 0x000fe200000006ff */
[----:B-1----:R-:W-:Y:S06]  /*95a0*/  @!P0 BRA `(.L_x_189) ;  /* 0x0000001000288947 */ /* 0x002fec0003800000 */
.L_x_224:
[----:B------:R-:W1:Y:S01]  /*95b0*/  SYNCS.PHASECHK.TRANS64.TRYWAIT P0, [R9+URZ], R4 ;  /* 0x00000004090075a7 */ /* 0x000e62000800017f */
[----:B------:R-:W-:-:S05]  /*95c0*/  VIADD R2, R7, 0x1 ;  /* 0x0000000107027836 */ /* 0x000fca0000000000 */
[----:B------:R-:W-:-:S04]  /*95d0*/  ISETP.NE.AND P1, PT, R2, 0x1c, PT ;  /* 0x0000001c0200780c */ /* 0x000fc80003f25270 */
[----:B------:R-:W-:Y:S02]  /*95e0*/  SEL R3, RZ, 0x1, P1 ;  /* 0x00000001ff037807 */ /* 0x000fe40000800000 */
[----:B------:R-:W-:Y:S02]  /*95f0*/  SEL R7, R2, RZ, P1 ;  /* 0x000000ff02077207 */ /* 0x000fe40000800000 */
[----:B------:R-:W-:-:S03]  /*9600*/  LOP3.LUT R8, R8, R3, RZ, 0x3c, !PT ;  /* 0x0000000308087212 */ /* 0x000fc600078e3cff */
[----:B0-----:R-:W-:Y:S01]  /*9610*/  IMAD R6, R7, 0x8, R0 ;  /* 0x0000000807067824 */ /* 0x001fe200078e0200 */
[----:B------:R-:W-:Y:S01]  /*9620*/  SHF.L.U32 R5, R8, 0x1f, RZ ;  /* 0x0000001f08057819 */ /* 0x000fe200000006ff */
[----:B-1----:R-:W-:Y:S06]  /*9630*/  @!P0 BRA `(.L_x_190) ;  /* 0x0000001000188947 */ /* 0x002fec0003800000 */
.L_x_225:
        /* <DEDUP_REMOVED lines=9> */
.L_x_226:
        /* <DEDUP_REMOVED lines=9> */
.L_x_227:
        /* <DEDUP_REMOVED lines=9> */
.L_x_228:
        /* <DEDUP_REMOVED lines=9> */
.L_x_229:
        /* <DEDUP_REMOVED lines=9> */
.L_x_230:
        /* <DEDUP_REMOVED lines=9> */
.L_x_231:
        /* <DEDUP_REMOVED lines=9> */
.L_x_232:
        /* <DEDUP_REMOVED lines=9> */
.L_x_233:
        /* <DEDUP_REMOVED lines=9> */
.L_x_234:
        /* <DEDUP_REMOVED lines=9> */
.L_x_235:
        /* <DEDUP_REMOVED lines=9> */
.L_x_236:
        /* <DEDUP_REMOVED lines=9> */
.L_x_237:
        /* <DEDUP_REMOVED lines=9> */
.L_x_238:
        /* <DEDUP_REMOVED lines=9> */
.L_x_239:
        /* <DEDUP_REMOVED lines=9> */
.L_x_240:
        /* <DEDUP_REMOVED lines=9> */
.L_x_241:
        /* <DEDUP_REMOVED lines=9> */
.L_x_242:
        /* <DEDUP_REMOVED lines=9> */
.L_x_243:
        /* <DEDUP_REMOVED lines=9> */
.L_x_244:
        /* <DEDUP_REMOVED lines=9> */
.L_x_245:
        /* <DEDUP_REMOVED lines=9> */
.L_x_246:
        /* <DEDUP_REMOVED lines=9> */
.L_x_247:
[----:B------:R-:W1:Y:S01]  /*a2a0*/  SYNCS.PHASECHK.TRANS64.TRYWAIT P0, [R6+URZ], R5 ;  /* 0x00000005060075a7 */ /* 0x000e62000800017f */
[----:B------:R-:W-:-:S05]  /*a2b0*/  VIADD R2, R7, 0x1 ;  /* 0x0000000107027836 */ /* 0x000fca0000000000 */
[----:B------:R-:W-:-:S04]  /*a2c0*/  ISETP.NE.AND P1, PT, R2, 0x1c, PT ;  /* 0x0000001c0200780c */ /* 0x000fc80003f25270 */
[----:B0-----:R-:W-:Y:S02]  /*a2d0*/  SEL R4, RZ, 0x1, P1 ;  /* 0x00000001ff047807 */ /* 0x001fe40000800000 */
[----:B------:R-:W-:Y:S02]  /*a2e0*/  SEL R3, R2, RZ, P1 ;  /* 0x000000ff02037207 */ /* 0x000fe40000800000 */
[----:B------:R-:W-:Y:S01]  /*a2f0*/  LOP3.LUT R4, R11, R4, RZ, 0x3c, !PT ;  /* 0x000000040b047212 */ /* 0x000fe200078e3cff */
[----:B-1----:R-:W-:Y:S06]  /*a300*/  @!P0 BRA `(.L_x_213) ;  /* 0x0000000800b08947 */ /* 0x002fec0003800000 */
.L_x_248:
[----:B------:R-:W-:Y:S01]  /*a310*/  IMAD R3, R3, 0x8, R0 ;  /* 0x0000000803037824 */ /* 0x000fe200078e0200 */
[----:B------:R-:W-:-:S07]  /*a320*/  SHF.L.U32 R0, R4, 0x1f, RZ ;  /* 0x0000001f04007819 */ /* 0x000fce00000006ff */
.L_x_214:
[----:B-1----:R1:W2:Y:S02]  /*a330*/  SYNCS.PHASECHK.TRANS64.TRYWAIT P0, [R3+URZ], R0 ;  /* 0x00000000030075a7 */ /* 0x0022a4000800017f */
[----:B--2---:R-:W-:Y:S05]  /*a340*/  @!P0 NANOSLEEP.SYNCS 0x989680 ;  /* 0x009896800000895d */ /* 0x004fea0003900000 */
[----:B------:R-:W2:Y:S02]  /*a350*/  @!P0 SYNCS.PHASECHK.TRANS64 P0, [R3+URZ], R0 ;  /* 0x00000000030085a7 */ /* 0x000ea4000800007f */
[----:B--2---:R-:W-:Y:S05]  /*a360*/  @!P0 BRA `(.L_x_214) ;  /* 0xfffffffc00f08947 */ /* 0x004fea000383ffff */
.L_x_185:
[----:B------:R-:W-:Y:S05]  /*a370*/  BSYNC B0 ;  /* 0x0000000000007941 */ /* 0x000fea0003800000 */
.L_x_184:
[----:B------:R-:W-:Y:S05]  /*a380*/  EXIT ;  /* 0x000000000000794d */ /* 0x000fea0003800000 */
.L_x_18:
[----:B-1----:R-:W-:-:S04]  /*a390*/  IMAD.U32 R11, RZ, RZ, UR7 ;  /* 0x00000007ff0b7e24 */ /* 0x002fc8000f8e00ff */
[----:B------:R1:W4:Y:S03]  /*a3a0*/  SYNCS.PHASECHK.TRANS64.TRYWAIT P0, [R11+URZ], R10 ;  /* 0x0000000a0b0075a7 */ /* 0x000326000800017f */
[----:B----4-:R-:W-:Y:S05]  /*a3b0*/  @!P0 NANOSLEEP.SYNCS 0x989680 ;  /* 0x009896800000895d */ /* 0x010fea0003900000 */
[----:B------:R-:W4:Y:S02]  /*a3c0*/  @!P0 SYNCS.PHASECHK.TRANS64 P0, [R11+URZ], R10 ;  /* 0x0000000a0b0085a7 */ /* 0x000f24000800007f */
[----:B----4-:R-:W-:Y:S05]  /*a3d0*/  @!P0 BRA `(.L_x_18) ;  /* 0xfffffffc00ec8947 */ /* 0x010fea000383ffff */
[----:B------:R-:W-:Y:S05]  /*a3e0*/  BRA `(.L_x_17) ;  /* 0xffffff74002c7947 */ /* 0x000fea000383ffff */
.L_x_24:
[----:B-1----:R-:W-:-:S04]  /*a3f0*/  IMAD.U32 R12, RZ, RZ, UR12 ;  /* 0x0000000cff0c7e24 */ /* 0x002fc8000f8e00ff */
[----:B------:R1:W4:Y:S03]  /*a400*/  SYNCS.PHASECHK.TRANS64.TRYWAIT P0, [R12+URZ], R11 ;  /* 0x0000000b0c0075a7 */ /* 0x000326000800017f */
[----:B----4-:R-:W-:Y:S05]  /*a410*/  @!P0 NANOSLEEP.SYNCS 0x989680 ;  /* 0x009896800000895d */ /* 0x010fea0003900000 */
[----:B------:R-:W4:Y:S02]  /*a420*/  @!P0 SYNCS.PHASECHK.TRANS64 P0, [R12+URZ], R11 ;  /* 0x0000000b0c0085a7 */ /* 0x000f24000800007f */
[----:B----4-:R-:W-:Y:S05]  /*a430*/  @!P0 BRA `(.L_x_24) ;  /* 0xfffffffc00ec8947 */ /* 0x010fea000383ffff */
[----:B------:R-:W-:Y:S05]  /*a440*/  BRA `(.L_x_23) ;  /* 0xffffff7c00687947 */ /* 0x000fea000383ffff */
.L_x_171:
[----:B------:R-:W-:Y:S01]  /*a450*/  BSSY B1, `(.L_x_215) ;  /* 0x0000006000017945 */ /* 0x000fe20003800000 */
[----:B------:R-:W-:-:S07]  /*a460*/  IMAD.MOV.U32 R7, RZ, RZ, -0x1 ;  /* 0xffffffffff077424 */ /* 0x000fce00078e00ff */
[----:B------:R-:W-:Y:S05]  /*a470*/  WARPSYNC.COLLECTIVE R7, `(.L_x_216) ;  /* 0x00000000070c7348 */ /* 0x000fea0003c00000 */
[----:B------:R-:W-:Y:S02]  /*a480*/  ELECT P1, UR62, PT ;  /* 0x00000000003e782f */ /* 0x000fe40003820000 */
[----:B------:R-:W-:Y:S01]  /*a490*/  MOV R7, UR62 ;  /* 0x0000003e00077c02 */ /* 0x000fe20008000f00 */
[----:B------:R-:W-:Y:S10]  /*a4a0*/  ENDCOLLECTIVE ;  /* 0x000000000000791b */ /* 0x000ff40003800000 */
.L_x_216:
[----:B------:R-:W-:Y:S05]  /*a4b0*/  BSYNC B1 ;  /* 0x0000000000017941 */ /* 0x000fea0003800000 */
.L_x_215:
[----:B------:R-:W-:Y:S05]  /*a4c0*/  BRA `(.L_x_217) ;  /* 0xffffffe000e47947 */ /* 0x000fea000383ffff */
.L_x_174:
[----:B-1----:R1:W2:Y:S02]  /*a4d0*/  SYNCS.PHASECHK.TRANS64.TRYWAIT P1, [R19+URZ+0xe0], R10 ;  /* 0x0000e00a130075a7 */ /* 0x0022a4000802017f */
[----:B--2---:R-:W-:Y:S05]  /*a4e0*/  @!P1 NANOSLEEP.SYNCS 0x989680 ;  /* 0x009896800000995d */ /* 0x004fea0003900000 */
[----:B------:R-:W2:Y:S02]  /*a4f0*/  @!P1 SYNCS.PHASECHK.TRANS64 P1, [R19+URZ+0xe0], R10 ;  /* 0x0000e00a130095a7 */ /* 0x000ea4000802007f */
[----:B--2---:R-:W-:Y:S05]  /*a500*/  @!P1 BRA `(.L_x_174) ;  /* 0xfffffffc00f09947 */ /* 0x004fea000383ffff */
[----:B------:R-:W-:Y:S05]  /*a510*/  BRA `(.L_x_218) ;  /* 0xffffffe400187947 */ /* 0x000fea000383ffff */
.L_x_183:
[----:B------:R-:W-:Y:S01]  /*a520*/  BSSY B0, `(.L_x_219) ;  /* 0x0000006000007945 */ /* 0x000fe20003800000 */
[----:B------:R-:W-:-:S07]  /*a530*/  IMAD.MOV.U32 R7, RZ, RZ, -0x1 ;  /* 0xffffffffff077424 */ /* 0x000fce00078e00ff */
[----:B------:R-:W-:Y:S05]  /*a540*/  WARPSYNC.COLLECTIVE R7, `(.L_x_220) ;  /* 0x00000000070c7348 */ /* 0x000fea0003c00000 */
[----:B------:R-:W-:Y:S02]  /*a550*/  ELECT P1, UR62, PT ;  /* 0x00000000003e782f */ /* 0x000fe40003820000 */
[----:B------:R-:W-:Y:S01]  /*a560*/  MOV R7, UR62 ;  /* 0x0000003e00077c02 */ /* 0x000fe20008000f00 */
[----:B------:R-:W-:Y:S10]  /*a570*/  ENDCOLLECTIVE ;  /* 0x000000000000791b */ /* 0x000ff40003800000 */
.L_x_220:
[----:B------:R-:W-:Y:S05]  /*a580*/  BSYNC B0 ;  /* 0x0000000000007941 */ /* 0x000fea0003800000 */
.L_x_219:
[----:B------:R-:W-:Y:S01]  /*a590*/  PLOP3.LUT P0, PT, P1, PT, PT, 0x80, 0x0 ;  /* 0x000000000000781c */ /* 0x000fe20000f0f070 */
[----:B------:R-:W-:-:S12]  /*a5a0*/  BRA `(.L_x_221) ;  /* 0xffffffec00647947 */ /* 0x000fd8000383ffff */
.L_x_187:
[----:B0-----:R0:W1:Y:S02]  /*a5b0*/  SYNCS.PHASECHK.TRANS64.TRYWAIT P0, [R6+URZ], R3 ;  /* 0x00000003060075a7 */ /* 0x001064000800017f */
[----:B-1----:R-:W-:Y:S05]  /*a5c0*/  @!P0 NANOSLEEP.SYNCS 0x989680 ;  /* 0x009896800000895d */ /* 0x002fea0003900000 */
[----:B------:R-:W1:Y:S02]  /*a5d0*/  @!P0 SYNCS.PHASECHK.TRANS64 P0, [R6+URZ], R3 ;  /* 0x00000003060085a7 */ /* 0x000e64000800007f */
[----:B-1----:R-:W-:Y:S05]  /*a5e0*/  @!P0 BRA `(.L_x_187) ;  /* 0xfffffffc00f08947 */ /* 0x002fea000383ffff */
[----:B------:R-:W-:Y:S05]  /*a5f0*/  BRA `(.L_x_222) ;  /* 0xffffffec00a47947 */ /* 0x000fea000383ffff */
.L_x_188:
[----:B0-----:R0:W1:Y:S02]  /*a600*/  SYNCS.PHASECHK.TRANS64.TRYWAIT P0, [R7+URZ], R4 ;  /* 0x00000004070075a7 */ /* 0x001064000800017f */
[----:B-1----:R-:W-:Y:S05]  /*a610*/  @!P0 NANOSLEEP.SYNCS 0x989680 ;  /* 0x009896800000895d */ /* 0x002fea0003900000 */
[----:B------:R-:W1:Y:S02]  /*a620*/  @!P0 SYNCS.PHASECHK.TRANS64 P0, [R7+URZ], R4 ;  /* 0x00000004070085a7 */ /* 0x000e64000800007f */
[----:B-1----:R-:W-:Y:S05]  /*a630*/  @!P0 BRA `(.L_x_188) ;  /* 0xfffffffc00f08947 */ /* 0x002fea000383ffff */
[----:B------:R-:W-:Y:S05]  /*a640*/  BRA `(.L_x_223) ;  /* 0xffffffec00b47947 */ /* 0x000fea000383ffff */
.L_x_189:
[----:B0-----:R0:W1:Y:S02]  /*a650*/  SYNCS.PHASECHK.TRANS64.TRYWAIT P0, [R6+URZ], R5 ;  /* 0x00000005060075a7 */ /* 0x001064000800017f */
[----:B-1----:R-:W-:Y:S05]  /*a660*/  @!P0 NANOSLEEP.SYNCS 0x989680 ;  /* 0x009896800000895d */ /* 0x002fea0003900000 */
[----:B------:R-:W1:Y:S02]  /*a670*/  @!P0 SYNCS.PHASECHK.TRANS64 P0, [R6+URZ], R5 ;  /* 0x00000005060085a7 */ /* 0x000e64000800007f */
[----:B-1----:R-:W-:Y:S05]  /*a680*/  @!P0 BRA `(.L_x_189) ;  /* 0xfffffffc00f08947 */ /* 0x002fea000383ffff */
[----:B------:R-:W-:Y:S05]  /*a690*/  BRA `(.L_x_224) ;  /* 0xffffffec00c47947 */ /* 0x000fea000383ffff */
.L_x_190:
[----:B0-----:R0:W1:Y:S02]  /*a6a0*/  SYNCS.PHASECHK.TRANS64.TRYWAIT P0, [R9+URZ], R4 ;  /* 0x00000004090075a7 */ /* 0x001064000800017f */
[----:B-1----:R-:W-:Y:S05]  /*a6b0*/  @!P0 NANOSLEEP.SYNCS 0x989680 ;  /* 0x009896800000895d */ /* 0x002fea0003900000 */
[----:B------:R-:W1:Y:S02]  /*a6c0*/  @!P0 SYNCS.PHASECHK.TRANS64 P0, [R9+URZ], R4 ;  /* 0x00000004090085a7 */ /* 0x000e64000800007f */
[----:B-1----:R-:W-:Y:S05]  /*a6d0*/  @!P0 BRA `(.L_x_190) ;  /* 0xfffffffc00f08947 */ /* 0x002fea000383ffff */
[----:B------:R-:W-:Y:S05]  /*a6e0*/  BRA `(.L_x_225) ;  /* 0xffffffec00d47947 */ /* 0x000fea000383ffff */
.L_x_191:
[----:B0-----:R0:W1:Y:S02]  /*a6f0*/  SYNCS.PHASECHK.TRANS64.TRYWAIT P0, [R6+URZ], R5 ;  /* 0x00000005060075a7 */ /* 0x001064000800017f */
[----:B-1----:R-:W-:Y:S05]  /*a700*/  @!P0 NANOSLEEP.SYNCS 0x989680 ;  /* 0x009896800000895d */ /* 0x002fea0003900000 */
[----:B------:R-:W1:Y:S02]  /*a710*/  @!P0 SYNCS.PHASECHK.TRANS64 P0, [R6+URZ], R5 ;  /* 0x00000005060085a7 */ /* 0x000e64000800007f */
[----:B-1----:R-:W-:Y:S05]  /*a720*/  @!P0 BRA `(.L_x_191) ;  /* 0xfffffffc00f08947 */ /* 0x002fea000383ffff */
[----:B------:R-:W-:Y:S05]  /*a730*/  BRA `(.L_x_226) ;  /* 0xffffffec00e47947 */ /* 0x000fea000383ffff */
.L_x_192:
[----:B0-----:R0:W1:Y:S02]  /*a740*/  SYNCS.PHASECHK.TRANS64.TRYWAIT P0, [R9+URZ], R4 ;  /* 0x00000004090075a7 */ /* 0x001064000800017f */
[----:B-1----:R-:W-:Y:S05]  /*a750*/  @!P0 NANOSLEEP.SYNCS 0x989680 ;  /* 0x009896800000895d */ /* 0x002fea0003900000 */
[----:B------:R-:W1:Y:S02]  /*a760*/  @!P0 SYNCS.PHASECHK.TRANS64 P0, [R9+URZ], R4 ;  /* 0x00000004090085a7 */ /* 0x000e64000800007f */
[----:B-1----:R-:W-:Y:S05]  /*a770*/  @!P0 BRA `(.L_x_192) ;  /* 0xfffffffc00f08947 */ /* 0x002fea000383ffff */
[----:B------:R-:W-:Y:S05]  /*a780*/  BRA `(.L_x_227) ;  /* 0xffffffec00f47947 */ /* 0x000fea000383ffff */
.L_x_193:
[----:B0-----:R0:W1:Y:S02]  /*a790*/  SYNCS.PHASECHK.TRANS64.TRYWAIT P0, [R6+URZ], R5 ;  /* 0x00000005060075a7 */ /* 0x001064000800017f */
[----:B-1----:R-:W-:Y:S05]  /*a7a0*/  @!P0 NANOSLEEP.SYNCS 0x989680 ;  /* 0x009896800000895d */ /* 0x002fea0003900000 */
[----:B------:R-:W1:Y:S02]  /*a7b0*/  @!P0 SYNCS.PHASECHK.TRANS64 P0, [R6+URZ], R5 ;  /* 0x00000005060085a7 */ /* 0x000e64000800007f */
[----:B-1----:R-:W-:Y:S05]  /*a7c0*/  @!P0 BRA `(.L_x_193) ;  /* 0xfffffffc00f08947 */ /* 0x002fea000383ffff */
[----:B------:R-:W-:Y:S05]  /*a7d0*/  BRA `(.L_x_228) ;  /* 0xfffffff000047947 */ /* 0x000fea000383ffff */
.L_x_194:
[----:B0-----:R0:W1:Y:S02]  /*a7e0*/  SYNCS.PHASECHK.TRANS64.TRYWAIT P0, [R9+URZ], R4 ;  /* 0x00000004090075a7 */ /* 0x001064000800017f */
[----:B-1----:R-:W-:Y:S05]  /*a7f0*/  @!P0 NANOSLEEP.SYNCS 0x989680 ;  /* 0x009896800000895d */ /* 0x002fea0003900000 */
[----:B------:R-:W1:Y:S02]  /*a800*/  @!P0 SYNCS.PHASECHK.TRANS64 P0, [R9+URZ], R4 ;  /* 0x00000004090085a7 */ /* 0x000e64000800007f */
[----:B-1----:R-:W-:Y:S05]  /*a810*/  @!P0 BRA `(.L_x_194) ;  /* 0xfffffffc00f08947 */ /* 0x002fea000383ffff */
[----:B------:R-:W-:Y:S05]  /*a820*/  BRA `(.L_x_229) ;  /* 0xfffffff000147947 */ /* 0x000fea000383ffff */
.L_x_195:
[----:B0-----:R0:W1:Y:S02]  /*a830*/  SYNCS.PHASECHK.TRANS64.TRYWAIT P0, [R6+URZ], R5 ;  /* 0x00000005060075a7 */ /* 0x001064000800017f */
[----:B-1----:R-:W-:Y:S05]  /*a840*/  @!P0 NANOSLEEP.SYNCS 0x989680 ;  /* 0x009896800000895d */ /* 0x002fea0003900000 */
[----:B------:R-:W1:Y:S02]  /*a850*/  @!P0 SYNCS.PHASECHK.TRANS64 P0, [R6+URZ], R5 ;  /* 0x00000005060085a7 */ /* 0x000e64000800007f */
[----:B-1----:R-:W-:Y:S05]  /*a860*/  @!P0 BRA `(.L_x_195) ;  /* 0xfffffffc00f08947 */ /* 0x002fea000383ffff */
[----:B------:R-:W-:Y:S05]  /*a870*/  BRA `(.L_x_230) ;  /* 0xfffffff000247947 */ /* 0x000fea000383ffff */
.L_x_196:
[----:B0-----:R0:W1:Y:S02]  /*a880*/  SYNCS.PHASECHK.TRANS64.TRYWAIT P0, [R9+URZ], R4 ;  /* 0x00000004090075a7 */ /* 0x001064000800017f */
[----:B-1----:R-:W-:Y:S05]  /*a890*/  @!P0 NANOSLEEP.SYNCS 0x989680 ;  /* 0x009896800000895d */ /* 0x002fea0003900000 */
[----:B------:R-:W1:Y:S02]  /*a8a0*/  @!P0 SYNCS.PHASECHK.TRANS64 P0, [R9+URZ], R4 ;  /* 0x00000004090085a7 */ /* 0x000e64000800007f */
[----:B-1----:R-:W-:Y:S05]  /*a8b0*/  @!P0 BRA `(.L_x_196) ;  /* 0xfffffffc00f08947 */ /* 0x002fea000383ffff */
[----:B------:R-:W-:Y:S05]  /*a8c0*/  BRA `(.L_x_231) ;  /* 0xfffffff000347947 */ /* 0x000fea000383ffff */
.L_x_197:
[----:B0-----:R0:W1:Y:S02]  /*a8d0*/  SYNCS.PHASECHK.TRANS64.TRYWAIT P0, [R6+URZ], R5 ;  /* 0x00000005060075a7 */ /* 0x001064000800017f */
[----:B-1----:R-:W-:Y:S05]  /*a8e0*/  @!P0 NANOSLEEP.SYNCS 0x989680 ;  /* 0x009896800000895d */ /* 0x002fea0003900000 */
[----:B------:R-:W1:Y:S02]  /*a8f0*/  @!P0 SYNCS.PHASECHK.TRANS64 P0, [R6+URZ], R5 ;  /* 0x00000005060085a7 */ /* 0x000e64000800007f */
[----:B-1----:R-:W-:Y:S05]  /*a900*/  @!P0 BRA `(.L_x_197) ;  /* 0xfffffffc00f08947 */ /* 0x002fea000383ffff */
[----:B------:R-:W-:Y:S05]  /*a910*/  BRA `(.L_x_232) ;  /* 0xfffffff000447947 */ /* 0x000fea000383ffff */
.L_x_198:
[----:B0-----:R0:W1:Y:S02]  /*a920*/  SYNCS.PHASECHK.TRANS64.TRYWAIT P0, [R9+URZ], R4 ;  /* 0x00000004090075a7 */ /* 0x001064000800017f */
[----:B-1----:R-:W-:Y:S05]  /*a930*/  @!P0 NANOSLEEP.SYNCS 0x989680 ;  /* 0x009896800000895d */ /* 0x002fea0003900000 */
[----:B------:R-:W1:Y:S02]  /*a940*/  @!P0 SYNCS.PHASECHK.TRANS64 P0, [R9+URZ], R4 ;  /* 0x00000004090085a7 */ /* 0x000e64000800007f */
[----:B-1----:R-:W-:Y:S05]  /*a950*/  @!P0 BRA `(.L_x_198) ;  /* 0xfffffffc00f08947 */ /* 0x002fea000383ffff */
[----:B------:R-:W-:Y:S05]  /*a960*/  BRA `(.L_x_233) ;  /* 0xfffffff000547947 */ /* 0x000fea000383ffff */
.L_x_199:
[----:B0-----:R0:W1:Y:S02]  /*a970*/  SYNCS.PHASECHK.TRANS64.TRYWAIT P0, [R6+URZ], R5 ;  /* 0x00000005060075a7 */ /* 0x001064000800017f */
[----:B-1----:R-:W-:Y:S05]  /*a980*/  @!P0 NANOSLEEP.SYNCS 0x989680 ;  /* 0x009896800000895d */ /* 0x002fea0003900000 */
[----:B------:R-:W1:Y:S02]  /*a990*/  @!P0 SYNCS.PHASECHK.TRANS64 P0, [R6+URZ], R5 ;  /* 0x00000005060085a7 */ /* 0x000e64000800007f */
[----:B-1----:R-:W-:Y:S05]  /*a9a0*/  @!P0 BRA `(.L_x_199) ;  /* 0xfffffffc00f08947 */ /* 0x002fea000383ffff */
[----:B------:R-:W-:Y:S05]  /*a9b0*/  BRA `(.L_x_234) ;  /* 0xfffffff000647947 */ /* 0x000fea000383ffff */
.L_x_200:
[----:B0-----:R0:W1:Y:S02]  /*a9c0*/  SYNCS.PHASECHK.TRANS64.TRYWAIT P0, [R9+URZ], R4 ;  /* 0x00000004090075a7 */ /* 0x001064000800017f */
[----:B-1----:R-:W-:Y:S05]  /*a9d0*/  @!P0 NANOSLEEP.SYNCS 0x989680 ;  /* 0x009896800000895d */ /* 0x002fea0003900000 */
[----:B------:R-:W1:Y:S02]  /*a9e0*/  @!P0 SYNCS.PHASECHK.TRANS64 P0, [R9+URZ], R4 ;  /* 0x00000004090085a7 */ /* 0x000e64000800007f */
[----:B-1----:R-:W-:Y:S05]  /*a9f0*/  @!P0 BRA `(.L_x_200) ;  /* 0xfffffffc00f08947 */ /* 0x002fea000383ffff */
[----:B------:R-:W-:Y:S05]  /*aa00*/  BRA `(.L_x_235) ;  /* 0xfffffff000747947 */ /* 0x000fea000383ffff */
.L_x_201:
[----:B0-----:R0:W1:Y:S02]  /*aa10*/  SYNCS.PHASECHK.TRANS64.TRYWAIT P0, [R6+URZ], R5 ;  /* 0x00000005060075a7 */ /* 0x001064000800017f */
[----:B-1----:R-:W-:Y:S05]  /*aa20*/  @!P0 NANOSLEEP.SYNCS 0x989680 ;  /* 0x009896800000895d */ /* 0x002fea0003900000 */
[----:B------:R-:W1:Y:S02]  /*aa30*/  @!P0 SYNCS.PHASECHK.TRANS64 P0, [R6+URZ], R5 ;  /* 0x00000005060085a7 */ /* 0x000e64000800007f */
[----:B-1----:R-:W-:Y:S05]  /*aa40*/  @!P0 BRA `(.L_x_201) ;  /* 0xfffffffc00f08947 */ /* 0x002fea000383ffff */
[----:B------:R-:W-:Y:S05]  /*aa50*/  BRA `(.L_x_236) ;  /* 0xfffffff000847947 */ /* 0x000fea000383ffff */
.L_x_202:
[----:B0-----:R0:W1:Y:S02]  /*aa60*/  SYNCS.PHASECHK.TRANS64.TRYWAIT P0, [R9+URZ], R4 ;  /* 0x00000004090075a7 */ /* 0x001064000800017f */
[----:B-1----:R-:W-:Y:S05]  /*aa70*/  @!P0 NANOSLEEP.SYNCS 0x989680 ;  /* 0x009896800000895d */ /* 0x002fea0003900000 */
[----:B------:R-:W1:Y:S02]  /*aa80*/  @!P0 SYNCS.PHASECHK.TRANS64 P0, [R9+URZ], R4 ;  /* 0x00000004090085a7 */ /* 0x000e64000800007f */
[----:B-1----:R-:W-:Y:S05]  /*aa90*/  @!P0 BRA `(.L_x_202) ;  /* 0xfffffffc00f08947 */ /* 0x002fea000383ffff */
[----:B------:R-:W-:Y:S05]  /*aaa0*/  BRA `(.L_x_237) ;  /* 0xfffffff000947947 */ /* 0x000fea000383ffff */
.L_x_203:
[----:B0-----:R0:W1:Y:S02]  /*aab0*/  SYNCS.PHASECHK.TRANS64.TRYWAIT P0, [R6+URZ], R5 ;  /* 0x00000005060075a7 */ /* 0x001064000800017f */
[----:B-1----:R-:W-:Y:S05]  /*aac0*/  @!P0 NANOSLEEP.SYNCS 0x989680 ;  /* 0x009896800000895d */ /* 0x002fea0003900000 */
[----:B------:R-:W1:Y:S02]  /*aad0*/  @!P0 SYNCS.PHASECHK.TRANS64 P0, [R6+URZ], R5 ;  /* 0x00000005060085a7 */ /* 0x000e64000800007f */
[----:B-1----:R-:W-:Y:S05]  /*aae0*/  @!P0 BRA `(.L_x_203) ;  /* 0xfffffffc00f08947 */ /* 0x002fea000383ffff */
[----:B------:R-:W-:Y:S05]  /*aaf0*/  BRA `(.L_x_238) ;  /* 0xfffffff000a47947 */ /* 0x000fea000383ffff */
.L_x_204:
[----:B0-----:R0:W1:Y:S02]  /*ab00*/  SYNCS.PHASECHK.TRANS64.TRYWAIT P0, [R9+URZ], R4 ;  /* 0x00000004090075a7 */ /* 0x001064000800017f */
[----:B-1----:R-:W-:Y:S05]  /*ab10*/  @!P0 NANOSLEEP.SYNCS 0x989680 ;  /* 0x009896800000895d */ /* 0x002fea0003900000 */
[----:B------:R-:W1:Y:S02]  /*ab20*/  @!P0 SYNCS.PHASECHK.TRANS64 P0, [R9+URZ], R4 ;  /* 0x00000004090085a7 */ /* 0x000e64000800007f */
[----:B-1----:R-:W-:Y:S05]  /*ab30*/  @!P0 BRA `(.L_x_204) ;  /* 0xfffffffc00f08947 */ /* 0x002fea000383ffff */
[----:B------:R-:W-:Y:S05]  /*ab40*/  BRA `(.L_x_239) ;  /* 0xfffffff000b47947 */ /* 0x000fea000383ffff */
.L_x_205:
[----:B0-----:R0:W1:Y:S02]  /*ab50*/  SYNCS.PHASECHK.TRANS64.TRYWAIT P0, [R6+URZ], R5 ;  /* 0x00000005060075a7 */ /* 0x001064000800017f */
[----:B-1----:R-:W-:Y:S05]  /*ab60*/  @!P0 NANOSLEEP.SYNCS 0x989680 ;  /* 0x009896800000895d */ /* 0x002fea0003900000 */
[----:B------:R-:W1:Y:S02]  /*ab70*/  @!P0 SYNCS.PHASECHK.TRANS64 P0, [R6+URZ], R5 ;  /* 0x00000005060085a7 */ /* 0x000e64000800007f */
[----:B-1----:R-:W-:Y:S05]  /*ab80*/  @!P0 BRA `(.L_x_205) ;  /* 0xfffffffc00f08947 */ /* 0x002fea000383ffff */
[----:B------:R-:W-:Y:S05]  /*ab90*/  BRA `(.L_x_240) ;  /* 0xfffffff000c47947 */ /* 0x000fea000383ffff */
.L_x_206:
[----:B0-----:R0:W1:Y:S02]  /*aba0*/  SYNCS.PHASECHK.TRANS64.TRYWAIT P0, [R9+URZ], R4 ;  /* 0x00000004090075a7 */ /* 0x001064000800017f */
[----:B-1----:R-:W-:Y:S05]  /*abb0*/  @!P0 NANOSLEEP.SYNCS 0x989680 ;  /* 0x009896800000895d */ /* 0x002fea0003900000 */
[----:B------:R-:W1:Y:S02]  /*abc0*/  @!P0 SYNCS.PHASECHK.TRANS64 P0, [R9+URZ], R4 ;  /* 0x00000004090085a7 */ /* 0x000e64000800007f */
[----:B-1----:R-:W-:Y:S05]  /*abd0*/  @!P0 BRA `(.L_x_206) ;  /* 0xfffffffc00f08947 */ /* 0x002fea000383ffff */
[----:B------:R-:W-:Y:S05]  /*abe0*/  BRA `(.L_x_241) ;  /* 0xfffffff000d47947 */ /* 0x000fea000383ffff */
.L_x_207:
[----:B0-----:R0:W1:Y:S02]  /*abf0*/  SYNCS.PHASECHK.TRANS64.TRYWAIT P0, [R6+URZ], R5 ;  /* 0x00000005060075a7 */ /* 0x001064000800017f */
[----:B-1----:R-:W-:Y:S05]  /*ac00*/  @!P0 NANOSLEEP.SYNCS 0x989680 ;  /* 0x009896800000895d */ /* 0x002fea0003900000 */
[----:B------:R-:W1:Y:S02]  /*ac10*/  @!P0 SYNCS.PHASECHK.TRANS64 P0, [R6+URZ], R5 ;  /* 0x00000005060085a7 */ /* 0x000e64000800007f */
[----:B-1----:R-:W-:Y:S05]  /*ac20*/  @!P0 BRA `(.L_x_207) ;  /* 0xfffffffc00f08947 */ /* 0x002fea000383ffff */
[----:B------:R-:W-:Y:S05]  /*ac30*/  BRA `(.L_x_242) ;  /* 0xfffffff000e47947 */ /* 0x000fea000383ffff */
.L_x_208:
[----:B0-----:R0:W1:Y:S02]  /*ac40*/  SYNCS.PHASECHK.TRANS64.TRYWAIT P0, [R9+URZ], R4 ;  /* 0x00000004090075a7 */ /* 0x001064000800017f */
[----:B-1----:R-:W-:Y:S05]  /*ac50*/  @!P0 NANOSLEEP.SYNCS 0x989680 ;  /* 0x009896800000895d */ /* 0x002fea0003900000 */
[----:B------:R-:W1:Y:S02]  /*ac60*/  @!P0 SYNCS.PHASECHK.TRANS64 P0, [R9+URZ], R4 ;  /* 0x00000004090085a7 */ /* 0x000e64000800007f */
[----:B-1----:R-:W-:Y:S05]  /*ac70*/  @!P0 BRA `(.L_x_208) ;  /* 0xfffffffc00f08947 */ /* 0x002fea000383ffff */
[----:B------:R-:W-:Y:S05]  /*ac80*/  BRA `(.L_x_243) ;  /* 0xfffffff000f47947 */ /* 0x000fea000383ffff */
.L_x_209:
[----:B0-----:R0:W1:Y:S02]  /*ac90*/  SYNCS.PHASECHK.TRANS64.TRYWAIT P0, [R6+URZ], R5 ;  /* 0x00000005060075a7 */ /* 0x001064000800017f */
[----:B-1----:R-:W-:Y:S05]  /*aca0*/  @!P0 NANOSLEEP.SYNCS 0x989680 ;  /* 0x009896800000895d */ /* 0x002fea0003900000 */
[----:B------:R-:W1:Y:S02]  /*acb0*/  @!P0 SYNCS.PHASECHK.TRANS64 P0, [R6+URZ], R5 ;  /* 0x00000005060085a7 */ /* 0x000e64000800007f */
[----:B-1----:R-:W-:Y:S05]  /*acc0*/  @!P0 BRA `(.L_x_209) ;  /* 0xfffffffc00f08947 */ /* 0x002fea000383ffff */
[----:B------:R-:W-:Y:S05]  /*acd0*/  BRA `(.L_x_244) ;  /* 0xfffffff400047947 */ /* 0x000fea000383ffff */
.L_x_210:
[----:B0-----:R0:W1:Y:S02]  /*ace0*/  SYNCS.PHASECHK.TRANS64.TRYWAIT P0, [R9+URZ], R4 ;  /* 0x00000004090075a7 */ /* 0x001064000800017f */
[----:B-1----:R-:W-:Y:S05]  /*acf0*/  @!P0 NANOSLEEP.SYNCS 0x989680 ;  /* 0x009896800000895d */ /* 0x002fea0003900000 */
[----:B------:R-:W1:Y:S02]  /*ad00*/  @!P0 SYNCS.PHASECHK.TRANS64 P0, [R9+URZ], R4 ;  /* 0x00000004090085a7 */ /* 0x000e64000800007f */
[----:B-1----:R-:W-:Y:S05]  /*ad10*/  @!P0 BRA `(.L_x_210) ;  /* 0xfffffffc00f08947 */ /* 0x002fea000383ffff */
[----:B------:R-:W-:Y:S05]  /*ad20*/  BRA `(.L_x_245) ;  /* 0xfffffff400147947 */ /* 0x000fea000383ffff */
.L_x_211:
[----:B0-----:R0:W1:Y:S02]  /*ad30*/  SYNCS.PHASECHK.TRANS64.TRYWAIT P0, [R6+URZ], R5 ;  /* 0x00000005060075a7 */ /* 0x001064000800017f */
[----:B-1----:R-:W-:Y:S05]  /*ad40*/  @!P0 NANOSLEEP.SYNCS 0x989680 ;  /* 0x009896800000895d */ /* 0x002fea0003900000 */
[----:B------:R-:W1:Y:S02]  /*ad50*/  @!P0 SYNCS.PHASECHK.TRANS64 P0, [R6+URZ], R5 ;  /* 0x00000005060085a7 */ /* 0x000e64000800007f */
[----:B-1----:R-:W-:Y:S05]  /*ad60*/  @!P0 BRA `(.L_x_211) ;  /* 0xfffffffc00f08947 */ /* 0x002fea000383ffff */
[----:B------:R-:W-:Y:S05]  /*ad70*/  BRA `(.L_x_246) ;  /* 0xfffffff400247947 */ /* 0x000fea000383ffff */
.L_x_212:
[----:B0-----:R0:W1:Y:S02]  /*ad80*/  SYNCS.PHASECHK.TRANS64.TRYWAIT P0, [R9+URZ], R4 ;  /* 0x00000004090075a7 */ /* 0x001064000800017f */
[----:B-1----:R-:W-:Y:S05]  /*ad90*/  @!P0 NANOSLEEP.SYNCS 0x989680 ;  /* 0x009896800000895d */ /* 0x002fea0003900000 */
[----:B------:R-:W1:Y:S02]  /*ada0*/  @!P0 SYNCS.PHASECHK.TRANS64 P0, [R9+URZ], R4 ;  /* 0x00000004090085a7 */ /* 0x000e64000800007f */
[----:B-1----:R-:W-:Y:S05]  /*adb0*/  @!P0 BRA `(.L_x_212) ;  /* 0xfffffffc00f08947 */ /* 0x002fea000383ffff */
[----:B------:R-:W-:Y:S05]  /*adc0*/  BRA `(.L_x_247) ;  /* 0xfffffff400347947 */ /* 0x000fea000383ffff */
.L_x_213:
[----:B0-----:R0:W1:Y:S02]  /*add0*/  SYNCS.PHASECHK.TRANS64.TRYWAIT P0, [R6+URZ], R5 ;  /* 0x00000005060075a7 */ /* 0x001064000800017f */
[----:B-1----:R-:W-:Y:S05]  /*ade0*/  @!P0 NANOSLEEP.SYNCS 0x989680 ;  /* 0x009896800000895d */ /* 0x002fea0003900000 */
[----:B------:R-:W1:Y:S02]  /*adf0*/  @!P0 SYNCS.PHASECHK.TRANS64 P0, [R6+URZ], R5 ;  /* 0x00000005060085a7 */ /* 0x000e64000800007f */
[----:B-1----:R-:W-:Y:S05]  /*ae00*/  @!P0 BRA `(.L_x_213) ;  /* 0xfffffffc00f08947 */ /* 0x002fea000383ffff */
[----:B------:R-:W-:Y:S05]  /*ae10*/  BRA `(.L_x_248) ;  /* 0xfffffff4003c7947 */ /* 0x000fea000383ffff */
.L_x_249:
[----:B------:R-:W-:-:S00]  /*ae20*/  BRA `(.L_x_249) ;  /* 0xfffffffc00fc7947 */ /* 0x000fc0000383ffff */
[----:B------:R-:W-:-:S00]  /*ae30*/  NOP ;  /* 0x0000000000007918 */ /* 0x000fc00000000000 */
        /* <DEDUP_REMOVED lines=12> */
.L_x_250:


//--------------------- .nv.shared._ZN7cutlass13device_kernelINS_4gemm6kernel13GemmUniversalIN4cute5tupleIJiiiiEEENS1_10collective13CollectiveMmaINS1_37MainloopSm90TmaGmmaWarpSpecializedFP8ILi28ENS5_IJNS4_1CILi1EEESB_SB_EEENS1_35KernelTmaWarpSpecializedCooperativeEEENS5_IJNSA_ILi192EEENSA_ILi64EEENSA_ILi32EEEEEENS_12float_e4m3_tENS5_IJlSB_lEEESJ_SK_NS4_8TiledMMAINS4_8MMA_AtomIJNS4_4SM904GMMA30MMA_64x64x32_F32E4M3E4M3_SS_TNILNSO_7ScaleInE1ELSQ_1EEEEEENS4_6LayoutINS5_IJNSA_ILi2EEESB_SB_EEENS5_IJSB_NSA_ILi0EEESW_EEEEENS5_IJNS4_10UnderscoreESZ_SZ_EEEEENS4_13SM90_TMA_LOADENS4_14ComposedLayoutINS4_7SwizzleILi1ELi4ELi3EEENS4_18smem_ptr_flag_bitsILi8EEENST_INS5_IJNSA_ILi8EEESH_EEENS5_IJSH_SB_EEEEEEEvNS4_8identityES12_S1C_vS1D_EENS_8epilogue10collective6detail29Sm90TmaWarpSpecializedAdapterINS1G_15DefaultEpilogueISJ_SK_SK_NS1F_6thread17LinearCombinationISJ_Li1EffLNS1K_9ScaleType4KindE0ELNS_15FloatRoundStyleE2ESJ_EENS1_15EpilogueDefaultEEEEEvvEEEEvNT_6ParamsE --------------------------
	.section	.nv.shared._ZN7cutlass13device_kernelINS_4gemm6kernel13GemmUniversalIN4cute5tupleIJiiiiEEENS1_10collective13CollectiveMmaINS1_37MainloopSm90TmaGmmaWarpSpecializedFP8ILi28ENS5_IJNS4_1CILi1EEESB_SB_EEENS1_35KernelTmaWarpSpecializedCooperativeEEENS5_IJNSA_ILi192EEENSA_ILi64EEENSA_ILi32EEEEEENS_12float_e4m3_tENS5_IJlSB_lEEESJ_SK_NS4_8TiledMMAINS4_8MMA_AtomIJNS4_4SM904GMMA30MMA_64x64x32_F32E4M3E4M3_SS_TNILNSO_7ScaleInE1ELSQ_1EEEEEENS4_6LayoutINS5_IJNSA_ILi2EEESB_SB_EEENS5_IJSB_NSA_ILi0EEESW_EEEEENS5_IJNS4_10UnderscoreESZ_SZ_EEEEENS4_13SM90_TMA_LOADENS4_14ComposedLayoutINS4_7SwizzleILi1ELi4ELi3EEENS4_18smem_ptr_flag_bitsILi8EEENST_INS5_IJNSA_ILi8EEESH_EEENS5_IJSH_SB_EEEEEEEvNS4_8identityES12_S1C_vS1D_EENS_8epilogue10collective6detail29Sm90TmaWarpSpecializedAdapterINS1G_15DefaultEpilogueISJ_SK_SK_NS1F_6thread17LinearCombinationISJ_Li1EffLNS1K_9ScaleType4KindE0ELNS_15FloatRoundStyleE2ESJ_EENS1_15EpilogueDefaultEEEEEvvEEEEvNT_6ParamsE,"aw",@nobits
	.sectionflags	@""
	.align	16
	.zero		1024


//--------------------- .nv.shared.reserved.0     --------------------------
	.section	.nv.shared.reserved.0,"aw",@nobits
	.weak		__nv_reservedSMEM_offset_0_alias
	.size		__nv_reservedSMEM_offset_0_alias, 0, 0
	.other		__nv_reservedSMEM_offset_0_alias,@"STO_CUDA_RESERVED_SHARED STV_DEFAULT"
__nv_reservedSMEM_offset_0_alias:
	.zero		0


//--------------------- .nv.global                --------------------------
	.section	.nv.global,"aw",@nobits
.nv.global:
	.type		_ZN40_INTERNAL_f9237157_4_k_cu_c81f9e4f_162594cute1_E,@object
	.size		_ZN40_INTERNAL_f9237157_4_k_cu_c81f9e4f_162594cute1_E,(_ZN40_INTERNAL_f9237157_4_k_cu_c81f9e4f_162594cuda3std3__45__cpo6cbeginE - _ZN40_INTERNAL_f9237157_4_k_cu_c81f9e4f_162594cute1_E)
_ZN40_INTERNAL_f9237157_4_k_cu_c81f9e4f_162594cute1_E:
	.zero		1
	.type		_ZN40_INTERNAL_f9237157_4_k_cu_c81f9e4f_162594cuda3std3__45__cpo6cbeginE,@object
	.size		_ZN40_INTERNAL_f9237157_4_k_cu_c81f9e4f_162594cuda3std3__45__cpo6cbeginE,(_ZN40_INTERNAL_f9237157_4_k_cu_c81f9e4f_162594cuda3std3__48in_placeE - _ZN40_INTERNAL_f9237157_4_k_cu_c81f9e4f_162594cuda3std3__45__cpo6cbeginE)
_ZN40_INTERNAL_f9237157_4_k_cu_c81f9e4f_162594cuda3std3__45__cpo6cbeginE:
	.zero		1
	.type		_ZN40_INTERNAL_f9237157_4_k_cu_c81f9e4f_162594cuda3std3__48in_placeE,@object
	.size		_ZN40_INTERNAL_f9237157_4_k_cu_c81f9e4f_162594cuda3std3__48in_placeE,(_ZN40_INTERNAL_f9237157_4_k_cu_c81f9e4f_162594cuda3std6ranges3__45__cpo9iter_moveE - _ZN40_INTERNAL_f9237157_4_k_cu_c81f9e4f_162594cuda3std3__48in_placeE)
_ZN40_INTERNAL_f9237157_4_k_cu_c81f9e4f_162594cuda3std3__48in_placeE:
	.zero		1
	.type		_ZN40_INTERNAL_f9237157_4_k_cu_c81f9e4f_162594cuda3std6ranges3__45__cpo9iter_moveE,@object
	.size		_ZN40_INTERNAL_f9237157_4_k_cu_c81f9e4f_162594cuda3std6ranges3__45__cpo9iter_moveE,(_ZN40_INTERNAL_f9237157_4_k_cu_c81f9e4f_162594cuda3std3__45__cpo5beginE - _ZN40_INTERNAL_f9237157_4_k_cu_c81f9e4f_162594cuda3std6ranges3__45__cpo9iter_moveE)
_ZN40_INTERNAL_f9237157_4_k_cu_c81f9e4f_162594cuda3std6ranges3__45__cpo9iter_moveE:
	.zero		1
	.type		_ZN40_INTERNAL_f9237157_4_k_cu_c81f9e4f_162594cuda3std3__45__cpo5beginE,@object
	.size		_ZN40_INTERNAL_f9237157_4_k_cu_c81f9e4f_162594cuda3std3__45__cpo5beginE,(_ZN40_INTERNAL_f9237157_4_k_cu_c81f9e4f_162594cuda3std3__442_GLOBAL__N__f9237157_4_k_cu_c81f9e4f_162596ignoreE - _ZN40_INTERNAL_f9237157_4_k_cu_c81f9e4f_162594cuda3std3__45__cpo5beginE)
_ZN40_INTERNAL_f9237157_4_k_cu_c81f9e4f_162594cuda3std3__45__cpo5beginE:
	.zero		1
	.type		_ZN40_INTERNAL_f9237157_4_k_cu_c81f9e4f_162594cuda3std3__442_GLOBAL__N__f9237157_4_k_cu_c81f9e4f_162596ignoreE,@object
	.size		_ZN40_INTERNAL_f9237157_4_k_cu_c81f9e4f_162594cuda3std3__442_GLOBAL__N__f9237157_4_k_cu_c81f9e4f_162596ignoreE,(_ZN40_INTERNAL_f9237157_4_k_cu_c81f9e4f_162594cute7productE - _ZN40_INTERNAL_f9237157_4_k_cu_c81f9e4f_162594cuda3std3__442_GLOBAL__N__f9237157_4_k_cu_c81f9e4f_162596ignoreE)
_ZN40_INTERNAL_f9237157_4_k_cu_c81f9e4f_162594cuda3std3__442_GLOBAL__N__f9237157_4_k_cu_c81f9e4f_162596ignoreE:
	.zero		1
	.type		_ZN40_INTERNAL_f9237157_4_k_cu_c81f9e4f_162594cute7productE,@object
	.size		_ZN40_INTERNAL_f9237157_4_k_cu_c81f9e4f_162594cute7productE,(_ZN40_INTERNAL_f9237157_4_k_cu_c81f9e4f_162594cuda3std3__45__cpo3endE - _ZN40_INTERNAL_f9237157_4_k_cu_c81f9e4f_162594cute7productE)
_ZN40_INTERNAL_f9237157_4_k_cu_c81f9e4f_162594cute7productE:
	.zero		1
	.type		_ZN40_INTERNAL_f9237157_4_k_cu_c81f9e4f_162594cuda3std3__45__cpo3endE,@object
	.size		_ZN40_INTERNAL_f9237157_4_k_cu_c81f9e4f_162594cuda3std3__45__cpo3endE,(_ZN40_INTERNAL_f9237157_4_k_cu_c81f9e4f_162594cuda3std3__419piecewise_constructE - _ZN40_INTERNAL_f9237157_4_k_cu_c81f9e4f_162594cuda3std3__45__cpo3endE)
_ZN40_INTERNAL_f9237157_4_k_cu_c81f9e4f_162594cuda3std3__45__cpo3endE:
	.zero		1
	.type		_ZN40_INTERNAL_f9237157_4_k_cu_c81f9e4f_162594cuda3std3__419piecewise_constructE,@object
	.size		_ZN40_INTERNAL_f9237157_4_k_cu_c81f9e4f_162594cuda3std3__419piecewise_constructE,(_ZN40_INTERNAL_f9237157_4_k_cu_c81f9e4f_162594cuda3std3__45__cpo4cendE - _ZN40_INTERNAL_f9237157_4_k_cu_c81f9e4f_162594cuda3std3__419piecewise_constructE)
_ZN40_INTERNAL_f9237157_4_k_cu_c81f9e4f_162594cuda3std3__419piecewise_constructE:
	.zero		1
	.type		_ZN40_INTERNAL_f9237157_4_k_cu_c81f9e4f_162594cuda3std3__45__cpo4cendE,@object
	.size		_ZN40_INTERNAL_f9237157_4_k_cu_c81f9e4f_162594cuda3std3__45__cpo4cendE,(_ZN40_INTERNAL_f9237157_4_k_cu_c81f9e4f_162594cuda3std6ranges3__45__cpo4swapE - _ZN40_INTERNAL_f9237157_4_k_cu_c81f9e4f_162594cuda3std3__45__cpo4cendE)
_ZN40_INTERNAL_f9237157_4_k_cu_c81f9e4f_162594cuda3std3__45__cpo4cendE:
	.zero		1
	.type		_ZN40_INTERNAL_f9237157_4_k_cu_c81f9e4f_162594cuda3std6ranges3__45__cpo4swapE,@object
	.size		_ZN40_INTERNAL_f9237157_4_k_cu_c81f9e4f_162594cuda3std6ranges3__45__cpo4swapE,(.L_7 - _ZN40_INTERNAL_f9237157_4_k_cu_c81f9e4f_162594cuda3std6ranges3__45__cpo4swapE)
_ZN40_INTERNAL_f9237157_4_k_cu_c81f9e4f_162594cuda3std6ranges3__45__cpo4swapE:
	.zero		1
.L_7:


//--------------------- .nv.constant0._ZN7cutlass13device_kernelINS_4gemm6kernel13GemmUniversalIN4cute5tupleIJiiiiEEENS1_10collective13CollectiveMmaINS1_37MainloopSm90TmaGmmaWarpSpecializedFP8ILi28ENS5_IJNS4_1CILi1EEESB_SB_EEENS1_35KernelTmaWarpSpecializedCooperativeEEENS5_IJNSA_ILi192EEENSA_ILi64EEENSA_ILi32EEEEEENS_12float_e4m3_tENS5_IJlSB_lEEESJ_SK_NS4_8TiledMMAINS4_8MMA_AtomIJNS4_4SM904GMMA30MMA_64x64x32_F32E4M3E4M3_SS_TNILNSO_7ScaleInE1ELSQ_1EEEEEENS4_6LayoutINS5_IJNSA_ILi2EEESB_SB_EEENS5_IJSB_NSA_ILi0EEESW_EEEEENS5_IJNS4_10UnderscoreESZ_SZ_EEEEENS4_13SM90_TMA_LOADENS4_14ComposedLayoutINS4_7SwizzleILi1ELi4ELi3EEENS4_18smem_ptr_flag_bitsILi8EEENST_INS5_IJNSA_ILi8EEESH_EEENS5_IJSH_SB_EEEEEEEvNS4_8identityES12_S1C_vS1D_EENS_8epilogue10collective6detail29Sm90TmaWarpSpecializedAdapterINS1G_15DefaultEpilogueISJ_SK_SK_NS1F_6thread17LinearCombinationISJ_Li1EffLNS1K_9ScaleType4KindE0ELNS_15FloatRoundStyleE2ESJ_EENS1_15EpilogueDefaultEEEEEvvEEEEvNT_6ParamsE --------------------------
	.section	.nv.constant0._ZN7cutlass13device_kernelINS_4gemm6kernel13GemmUniversalIN4cute5tupleIJiiiiEEENS1_10collective13CollectiveMmaINS1_37MainloopSm90TmaGmmaWarpSpecializedFP8ILi28ENS5_IJNS4_1CILi1EEESB_SB_EEENS1_35KernelTmaWarpSpecializedCooperativeEEENS5_IJNSA_ILi192EEENSA_ILi64EEENSA_ILi32EEEEEENS_12float_e4m3_tENS5_IJlSB_lEEESJ_SK_NS4_8TiledMMAINS4_8MMA_AtomIJNS4_4SM904GMMA30MMA_64x64x32_F32E4M3E4M3_SS_TNILNSO_7ScaleInE1ELSQ_1EEEEEENS4_6LayoutINS5_IJNSA_ILi2EEESB_SB_EEENS5_IJSB_NSA_ILi0EEESW_EEEEENS5_IJNS4_10UnderscoreESZ_SZ_EEEEENS4_13SM90_TMA_LOADENS4_14ComposedLayoutINS4_7SwizzleILi1ELi4ELi3EEENS4_18smem_ptr_flag_bitsILi8EEENST_INS5_IJNSA_ILi8EEESH_EEENS5_IJSH_SB_EEEEEEEvNS4_8identityES12_S1C_vS1D_EENS_8epilogue10collective6detail29Sm90TmaWarpSpecializedAdapterINS1G_15DefaultEpilogueISJ_SK_SK_NS1F_6thread17LinearCombinationISJ_Li1EffLNS1K_9ScaleType4KindE0ELNS_15FloatRoundStyleE2ESJ_EENS1_15EpilogueDefaultEEEEEvvEEEEvNT_6ParamsE,"a",@progbits
	.sectionflags	@""
	.align	4
.nv.constant0._ZN7cutlass13device_kernelINS_4gemm6kernel13GemmUniversalIN4cute5tupleIJiiiiEEENS1_10collective13CollectiveMmaINS1_37MainloopSm90TmaGmmaWarpSpecializedFP8ILi28ENS5_IJNS4_1CILi1EEESB_SB_EEENS1_35KernelTmaWarpSpecializedCooperativeEEENS5_IJNSA_ILi192EEENSA_ILi64EEENSA_ILi32EEEEEENS_12float_e4m3_tENS5_IJlSB_lEEESJ_SK_NS4_8TiledMMAINS4_8MMA_AtomIJNS4_4SM904GMMA30MMA_64x64x32_F32E4M3E4M3_SS_TNILNSO_7ScaleInE1ELSQ_1EEEEEENS4_6LayoutINS5_IJNSA_ILi2EEESB_SB_EEENS5_IJSB_NSA_ILi0EEESW_EEEEENS5_IJNS4_10UnderscoreESZ_SZ_EEEEENS4_13SM90_TMA_LOADENS4_14ComposedLayoutINS4_7SwizzleILi1ELi4ELi3EEENS4_18smem_ptr_flag_bitsILi8EEENST_INS5_IJNSA_ILi8EEESH_EEENS5_IJSH_SB_EEEEEEEvNS4_8identityES12_S1C_vS1D_EENS_8epilogue10collective6detail29Sm90TmaWarpSpecializedAdapterINS1G_15DefaultEpilogueISJ_SK_SK_NS1F_6thread17LinearCombinationISJ_Li1EffLNS1K_9ScaleType4KindE0ELNS_15FloatRoundStyleE2ESJ_EENS1_15EpilogueDefaultEEEEEvvEEEEvNT_6ParamsE:
	.zero		1664


//--------------------- SYMBOLS --------------------------

	.type		.nv.reservedSmem.offset0,@object
	.size		.nv.reservedSmem.offset0,0x4
